def gluon_wgmma(
    a_ptr,
    b_ptr,
    c_ptr,
    M,
    N,
    K,
    stride_am,
    stride_bk,
    stride_cm,
    BLOCK_M: gl.constexpr,
    BLOCK_N: gl.constexpr,
    BLOCK_K: gl.constexpr,
    DTYPE: gl.constexpr,
    A_LAYOUT: gl.constexpr,
    B_LAYOUT: gl.constexpr,
    C_LAYOUT: gl.constexpr,
    B_SHAPE: gl.constexpr,
    TRANS_B: gl.constexpr,
    NUM_BUFFERS: gl.constexpr,
    NUM_WARPS: gl.constexpr,
):
    a_desc = tma.make_tensor_descriptor(
        a_ptr, [M, K], [stride_am, 1], [BLOCK_M, BLOCK_K], A_LAYOUT
    )
    b_desc = tma.make_tensor_descriptor(
        b_ptr,
        [N, K] if TRANS_B else [K, N],
        [stride_bk, 1],
        B_SHAPE,
        B_LAYOUT,
    )
    c_desc = tma.make_tensor_descriptor(
        c_ptr, [M, N], [stride_cm, 1], [BLOCK_M, BLOCK_N], C_LAYOUT
    )

    a_bufs = gl.allocate_shared_memory(
        DTYPE, [NUM_BUFFERS, BLOCK_M, BLOCK_K], A_LAYOUT
    )
    b_bufs = gl.allocate_shared_memory(DTYPE, [NUM_BUFFERS] + B_SHAPE, B_LAYOUT)

    pid_m = gl.program_id(0)
    pid_n = gl.program_id(1)
    off_m = pid_m * BLOCK_M
    off_n = pid_n * BLOCK_N

    mma_layout: gl.constexpr = pick_wgmma_layout(DTYPE, BLOCK_M, BLOCK_N, NUM_WARPS)
    acc = warpgroup_mma_init(
        gl.zeros((BLOCK_M, BLOCK_N), dtype=gl.float32, layout=mma_layout)
    )

    bars = gl.allocate_shared_memory(
        gl.int64, [NUM_BUFFERS, 1], mbarrier.MBarrierLayout()
    )
    for i in gl.static_range(NUM_BUFFERS):
        mbarrier.init(bars.index(i), count=1)
    idx = 0
    phase = 0

    for k in range(0, K, BLOCK_K):
        a = a_bufs.index(idx)
        b = b_bufs.index(idx)
        bar = bars.index(idx)
        mbarrier.expect(bar, a_desc.block_type.nbytes + b_desc.block_type.nbytes)
        tma.async_copy_global_to_shared(a_desc, [off_m, k], bar, a)
        tma.async_copy_global_to_shared(
            b_desc, [off_n, k] if TRANS_B else [k, off_n], bar, b
        )
        mbarrier.wait(bar, phase=phase)

        if TRANS_B:
            b = b.permute((1, 0))
        acc = warpgroup_mma_wait(num_outstanding=0, deps=(acc,))
        acc = warpgroup_mma(a, b, acc, is_async=True)

        idx += 1
        if idx == NUM_BUFFERS:
            idx = 0
            phase ^= 1

    acc = warpgroup_mma_wait(num_outstanding=0, deps=(acc,))
    for i in gl.static_range(NUM_BUFFERS):
        mbarrier.invalidate(bars.index(i))

    c_smem = gl.allocate_shared_memory(DTYPE, [BLOCK_M, BLOCK_N], C_LAYOUT)
    c_smem.store(acc.to(DTYPE))
    fence_async_shared()
    tma.async_copy_shared_to_global(c_desc, [off_m, off_n], c_smem)
    tma.store_wait(pendings=0)

# config = {"BLOCK_K": 32, "BLOCK_M": 128, "BLOCK_N": 256, "arch": "sm_90", "dtype": "bf16", "num_buffers": 1, "num_warps": 8, "trans_b": 1}
# arch = sm_90


// ===== COMPILED SASS (sm_90a) =====

	.target	sm_90a

	.elftype	@"ET_EXEC"


//--------------------- .note.nv.tkinfo           --------------------------
	.section	.note.nv.tkinfo,"",@"SHT_NOTE"
	.sectionflags	@"SHF_NOTE_NV_TKINFO"
	.tkinfo
        /*0018*/ 	.word	0x00000002
        /*0030*/ 	.string	""
        /*0030*/ 	.string	"ptxas"
        /*0030*/ 	.string	"Cuda compilation tools, release 13.0, V13.0.88"
        /*0030*/ 	.string	"Build cuda_13.0.r13.0/compiler.36424714_0"
        /*0030*/ 	.string	"-v  -suppress-debug-info  -lineinfo  -arch sm_90a "



//--------------------- .note.nv.cuinfo           --------------------------
	.section	.note.nv.cuinfo,"",@"SHT_NOTE"
	.sectionflags	@"SHF_NOTE_NV_CUINFO"
        /*0018*/ 	.short	0x0002
        /*001a*/ 	.short	0x005a
        /*001c*/ 	.short	0x0082
	.zero		2


//--------------------- .nv.info                  --------------------------
	.section	.nv.info,"",@"SHT_CUDA_INFO"
	.align	4


	//----- nvinfo : EIATTR_REGCOUNT
	.align		4
        /*0000*/ 	.byte	0x04, 0x2f
        /*0002*/ 	.short	(.L_1 - .L_0)
	.align		4
.L_0:
        /*0004*/ 	.word	index@(gluon_wgmma)
        /*0008*/ 	.word	0x0000009a


	//----- nvinfo : EIATTR_FRAME_SIZE
	.align		4
.L_1:
        /*000c*/ 	.byte	0x04, 0x11
        /*000e*/ 	.short	(.L_3 - .L_2)
	.align		4
.L_2:
        /*0010*/ 	.word	index@(gluon_wgmma)
        /*0014*/ 	.word	0x00000000


	//----- nvinfo : EIATTR_MIN_STACK_SIZE
	.align		4
.L_3:
        /*0018*/ 	.byte	0x04, 0x12
        /*001a*/ 	.short	(.L_5 - .L_4)
	.align		4
.L_4:
        /*001c*/ 	.word	index@(gluon_wgmma)
        /*0020*/ 	.word	0x00000000
.L_5:


//--------------------- .nv.compat                --------------------------
	.section	.nv.compat,"",@"SHT_CUDA_COMPAT_INFO"
	.align	4
        /*0000*/ 	.byte	0x02, 0x09, 0x01, 0x00, 0x02, 0x02, 0x04, 0x00, 0x02, 0x05, 0x05, 0x00, 0x03, 0x07, 0x01, 0x01
        /*0010*/ 	.byte	0x02, 0x03, 0x03, 0x00, 0x02, 0x06, 0x01, 0x00, 0x04, 0x0b, 0x08, 0x00, 0x00, 0x00, 0x00, 0x00
        /*0020*/ 	.byte	0x00, 0x00, 0x00, 0x00


//--------------------- .nv.info.gluon_wgmma      --------------------------
	.section	.nv.info.gluon_wgmma,"",@"SHT_CUDA_INFO"
	.sectionflags	@""
	.align	4


	//----- nvinfo : EIATTR_CUDA_API_VERSION
	.align		4
        /*0000*/ 	.byte	0x04, 0x37
        /*0002*/ 	.short	(.L_7 - .L_6)
.L_6:
        /*0004*/ 	.word	0x00000082


	//----- nvinfo : EIATTR_KPARAM_INFO
	.align		4
.L_7:
        /*0008*/ 	.byte	0x04, 0x17
        /*000a*/ 	.short	(.L_9 - .L_8)
.L_8:
        /*000c*/ 	.word	0x00000000
        /*0010*/ 	.short	0x000a
        /*0012*/ 	.short	0x0048
        /*0014*/ 	.byte	0x00, 0xf4, 0x21, 0x00


	//----- nvinfo : EIATTR_KPARAM_INFO
	.align		4
.L_9:
        /*0018*/ 	.byte	0x04, 0x17
        /*001a*/ 	.short	(.L_11 - .L_10)
.L_10:
        /*001c*/ 	.word	0x00000000
        /*0020*/ 	.short	0x0009
        /*0022*/ 	.short	0x0040
        /*0024*/ 	.byte	0x00, 0xf4, 0x21, 0x00


	//----- nvinfo : EIATTR_KPARAM_INFO
	.align		4
.L_11:
        /*0028*/ 	.byte	0x04, 0x17
        /*002a*/ 	.short	(.L_13 - .L_12)
.L_12:
        /*002c*/ 	.word	0x00000000
        /*0030*/ 	.short	0x0008
        /*0032*/ 	.short	0x0038
        /*0034*/ 	.byte	0x00, 0xf0, 0x21, 0x00


	//----- nvinfo : EIATTR_KPARAM_INFO
	.align		4
.L_13:
        /*0038*/ 	.byte	0x04, 0x17
        /*003a*/ 	.short	(.L_15 - .L_14)
.L_14:
        /*003c*/ 	.word	0x00000000
        /*0040*/ 	.short	0x0007
        /*0042*/ 	.short	0x0030
        /*0044*/ 	.byte	0x00, 0xf0, 0x21, 0x00


	//----- nvinfo : EIATTR_KPARAM_INFO
	.align		4
.L_15:
        /*0048*/ 	.byte	0x04, 0x17
        /*004a*/ 	.short	(.L_17 - .L_16)
.L_16:
        /*004c*/ 	.word	0x00000000
        /*0050*/ 	.short	0x0006
        /*0052*/ 	.short	0x0028
        /*0054*/ 	.byte	0x00, 0xf0, 0x21, 0x00


	//----- nvinfo : EIATTR_KPARAM_INFO
	.align		4
.L_17:
        /*0058*/ 	.byte	0x04, 0x17
        /*005a*/ 	.short	(.L_19 - .L_18)
.L_18:
        /*005c*/ 	.word	0x00000000
        /*0060*/ 	.short	0x0005
        /*0062*/ 	.short	0x0020
        /*0064*/ 	.byte	0x00, 0xf0, 0x11, 0x00


	//----- nvinfo : EIATTR_KPARAM_INFO
	.align		4
.L_19:
        /*0068*/ 	.byte	0x04, 0x17
        /*006a*/ 	.short	(.L_21 - .L_20)
.L_20:
        /*006c*/ 	.word	0x00000000
        /*0070*/ 	.short	0x0004
        /*0072*/ 	.short	0x001c
        /*0074*/ 	.byte	0x00, 0xf0, 0x11, 0x00


	//----- nvinfo : EIATTR_KPARAM_INFO
	.align		4
.L_21:
        /*0078*/ 	.byte	0x04, 0x17
        /*007a*/ 	.short	(.L_23 - .L_22)
.L_22:
        /*007c*/ 	.word	0x00000000
        /*0080*/ 	.short	0x0003
        /*0082*/ 	.short	0x0018
        /*0084*/ 	.byte	0x00, 0xf0, 0x11, 0x00


	//----- nvinfo : EIATTR_KPARAM_INFO
	.align		4
.L_23:
        /*0088*/ 	.byte	0x04, 0x17
        /*008a*/ 	.short	(.L_25 - .L_24)
.L_24:
        /*008c*/ 	.word	0x00000000
        /*0090*/ 	.short	0x0002
        /*0092*/ 	.short	0x0010
        /*0094*/ 	.byte	0x00, 0xf4, 0x21, 0x00


	//----- nvinfo : EIATTR_KPARAM_INFO
	.align		4
.L_25:
        /*0098*/ 	.byte	0x04, 0x17
        /*009a*/ 	.short	(.L_27 - .L_26)
.L_26:
        /*009c*/ 	.word	0x00000000
        /*00a0*/ 	.short	0x0001
        /*00a2*/ 	.short	0x0008
        /*00a4*/ 	.byte	0x00, 0xf4, 0x21, 0x00


	//----- nvinfo : EIATTR_KPARAM_INFO
	.align		4
.L_27:
        /*00a8*/ 	.byte	0x04, 0x17
        /*00aa*/ 	.short	(.L_29 - .L_28)
.L_28:
        /*00ac*/ 	.word	0x00000000
        /*00b0*/ 	.short	0x0000
        /*00b2*/ 	.short	0x0000
        /*00b4*/ 	.byte	0x00, 0xf4, 0x21, 0x00


	//----- nvinfo : EIATTR_SPARSE_MMA_MASK
	.align		4
.L_29:
        /*00b8*/ 	.byte	0x03, 0x50
        /*00ba*/ 	.short	0x0000


	//----- nvinfo : EIATTR_MAXREG_COUNT
	.align		4
        /*00bc*/ 	.byte	0x03, 0x1b
        /*00be*/ 	.short	0x00ff


	//----- nvinfo : EIATTR_NUM_BARRIERS
	.align		4
        /*00c0*/ 	.byte	0x02, 0x4c
        /*00c2*/ 	.byte	0x01
	.zero		1


	//----- nvinfo : EIATTR_MERCURY_ISA_VERSION
	.align		4
        /*00c4*/ 	.byte	0x03, 0x5f
        /*00c6*/ 	.short	0x0101


	//----- nvinfo : EIATTR_INT_WARP_WIDE_INSTR_OFFSETS
	.align		4
        /*00c8*/ 	.byte	0x04, 0x31
        /*00ca*/ 	.short	(.L_31 - .L_30)


	//   ....[0]....
.L_30:
        /*00cc*/ 	.word	0x00001330


	//   ....[1]....
        /*00d0*/ 	.word	0x00001380


	//   ....[2]....
        /*00d4*/ 	.word	0x00001cd0


	//   ....[3]....
        /*00d8*/ 	.word	0x00001ce0


	//   ....[4]....
        /*00dc*/ 	.word	0x00001da0


	//   ....[5]....
        /*00e0*/ 	.word	0x00001dd0


	//   ....[6]....
        /*00e4*/ 	.word	0x000026b0


	//   ....[7]....
        /*00e8*/ 	.word	0x000026c0


	//----- nvinfo : EIATTR_COOP_GROUP_MASK_REGIDS
	.align		4
.L_31:
        /*00ec*/ 	.byte	0x04, 0x29
        /*00ee*/ 	.short	(.L_33 - .L_32)


	//   ....[0]....
.L_32:
        /*00f0*/ 	.word	0xffffffff


	//   ....[1]....
        /*00f4*/ 	.word	0xffffffff


	//   ....[2]....
        /*00f8*/ 	.word	0xffffffff


	//   ....[3]....
        /*00fc*/ 	.word	0xffffffff


	//----- nvinfo : EIATTR_COOP_GROUP_INSTR_OFFSETS
	.align		4
.L_33:
        /*0100*/ 	.byte	0x04, 0x28
        /*0102*/ 	.short	(.L_35 - .L_34)


	//   ....[0]....
.L_34:
        /*0104*/ 	.word	0x00000150


	//   ....[1]....
        /*0108*/ 	.word	0x00000720


	//   ....[2]....
        /*010c*/ 	.word	0x00000d30


	//   ....[3]....
        /*0110*/ 	.word	0x00001e70


	//----- nvinfo : EIATTR_MBARRIER_INSTR_OFFSETS
	.align		4
.L_35:
        /*0114*/ 	.byte	0x04, 0x39
        /*0116*/ 	.short	(.L_37 - .L_36)


	//   ....[0]....
.L_36:
        /*0118*/ 	.word	0x000013a0
        /*011c*/ 	.word	0x000000ff
        /*0120*/ 	.word	0x00006000
        /*0124*/ 	.short	0x0100
        /*0126*/ 	.byte	0x08
	.zero		1


	//   ....[1]....
        /*0128*/ 	.word	0x00001e50
        /*012c*/ 	.word	0x000000ff
        /*0130*/ 	.word	0x00006000
        /*0134*/ 	.short	0x010a
        /*0136*/ 	.byte	0x08
	.zero		1


	//   ....[2]....
        /*0138*/ 	.word	0x00002150
        /*013c*/ 	.word	0x000000ff
        /*0140*/ 	.word	0x00006000
        /*0144*/ 	.short	0x0108
        /*0146*/ 	.byte	0x08
	.zero		1


	//   ....[3]....
        /*0148*/ 	.word	0x00002770
        /*014c*/ 	.word	0x000000ff
        /*0150*/ 	.word	0x00006000
        /*0154*/ 	.short	0x010a
        /*0156*/ 	.byte	0x08
	.zero		1


	//----- nvinfo : EIATTR_NUM_MBARRIERS
	.align		4
.L_37:
        /*0158*/ 	.byte	0x03, 0x38
        /*015a*/ 	.short	0x0001


	//----- nvinfo : EIATTR_EXIT_INSTR_OFFSETS
	.align		4
        /*015c*/ 	.byte	0x04, 0x1c
        /*015e*/ 	.short	(.L_39 - .L_38)


	//   ....[0]....
.L_38:
        /*0160*/ 	.word	0x00002760


	//----- nvinfo : EIATTR_REQNTID
	.align		4
.L_39:
        /*0164*/ 	.byte	0x04, 0x10
        /*0166*/ 	.short	(.L_41 - .L_40)
.L_40:
        /*0168*/ 	.word	0x00000100
        /*016c*/ 	.word	0x00000001
        /*0170*/ 	.word	0x00000001


	//----- nvinfo : EIATTR_CRS_STACK_SIZE
	.align		4
.L_41:
        /*0174*/ 	.byte	0x04, 0x1e
        /*0176*/ 	.short	(.L_43 - .L_42)
.L_42:
        /*0178*/ 	.word	0x00000000


	//----- nvinfo : EIATTR_CBANK_PARAM_SIZE
	.align		4
.L_43:
        /*017c*/ 	.byte	0x03, 0x19
        /*017e*/ 	.short	0x0050


	//----- nvinfo : EIATTR_PARAM_CBANK
	.align		4
        /*0180*/ 	.byte	0x04, 0x0a
        /*0182*/ 	.short	(.L_45 - .L_44)
	.align		4
.L_44:
        /*0184*/ 	.word	index@(.nv.constant0.gluon_wgmma)
        /*0188*/ 	.short	0x0210
        /*018a*/ 	.short	0x0050


	//----- nvinfo : EIATTR_SW_WAR
	.align		4
.L_45:
        /*018c*/ 	.byte	0x04, 0x36
        /*018e*/ 	.short	(.L_47 - .L_46)
.L_46:
        /*0190*/ 	.word	0x00000008
.L_47:


//--------------------- .nv.callgraph             --------------------------
	.section	.nv.callgraph,"",@"SHT_CUDA_CALLGRAPH"
	.align	4
	.sectionentsize	8
	.align		4
        /*0000*/ 	.word	0x00000000
	.align		4
        /*0004*/ 	.word	0xffffffff
	.align		4
        /*0008*/ 	.word	0x00000000
	.align		4
        /*000c*/ 	.word	0xfffffffe
	.align		4
        /*0010*/ 	.word	0x00000000
	.align		4
        /*0014*/ 	.word	0xfffffffd
	.align		4
        /*0018*/ 	.word	0x00000000
	.align		4
        /*001c*/ 	.word	0xfffffffc


//--------------------- .text.gluon_wgmma         --------------------------
	.section	.text.gluon_wgmma,"ax",@progbits
	.align	128
        .global         gluon_wgmma
        .type           gluon_wgmma,@function
        .size           gluon_wgmma,(.L_x_53 - gluon_wgmma)
        .other          gluon_wgmma,@"STO_CUDA_ENTRY STV_DEFAULT"
gluon_wgmma:
.text.gluon_wgmma:
[----:B------:R-:W-:Y:S01]  /*0000*/  LDC R1, c[0x0][0x28] ;  /* 0x00000a00ff017b82 */ /* 0x000fe20000000800 */
[----:B------:R-:W1:Y:S07]  /*0010*/  S2R R0, SR_TID.X ;  /* 0x0000000000007919 */ /* 0x000e6e0000002100 */
[----:B------:R-:W2:Y:S01]  /*0020*/  S2UR UR4, SR_CgaCtaId ;  /* 0x00000000000479c3 */ /* 0x000ea20000008800 */
[----:B------:R-:W-:Y:S01]  /*0030*/  UMOV UR8, 0x400 ;  /* 0x0000040000087882 */ /* 0x000fe20000000000 */
[----:B------:R-:W-:Y:S01]  /*0040*/  ULDC UR6, c[0x0][0xc] ;  /* 0x0000030000067ab9 */ /* 0x000fe20000000800 */
[----:B------:R-:W-:Y:S01]  /*0050*/  ULDC.64 UR16, c[0x0][0x250] ;  /* 0x0000940000107ab9 */ /* 0x000fe20000000a00 */
[----:B------:R-:W-:Y:S04]  /*0060*/  BSSY B0, `(.L_x_0) ;  /* 0x000001e000007945 */ /* 0x000fe80003800000 */
[----:B------:R-:W3:Y:S08]  /*0070*/  LDC R4, c[0x0][0x228] ;  /* 0x00008a00ff047b82 */ /* 0x000ef00000000800 */
[----:B------:R-:W4:Y:S08]  /*0080*/  LDC R14, c[0x0][0x230] ;  /* 0x00008c00ff0e7b82 */ /* 0x000f300000000800 */
[----:B------:R-:W-:Y:S01]  /*0090*/  S2UR UR9, SR_CTAID.Y ;  /* 0x00000000000979c3 */ /* 0x000fe20000002600 */
[----:B--2---:R-:W-:-:S03]  /*00a0*/  ULEA UR8, UR4, UR8, 0x18 ;  /* 0x0000000804087291 */ /* 0x004fc6000f8ec03f */
[----:B------:R-:W-:Y:S01]  /*00b0*/  ULDC UR4, c[0x0][0x10] ;  /* 0x0000040000047ab9 */ /* 0x000fe20000000800 */
[----:B-1----:R-:W-:-:S03]  /*00c0*/  LOP3.LUT R6, R0, 0xff, RZ, 0xc0, !PT ;  /* 0x000000ff00067812 */ /* 0x002fc600078ec0ff */
[----:B------:R-:W1:Y:S01]  /*00d0*/  S2UR UR5, SR_CTAID.Z ;  /* 0x00000000000579c3 */ /* 0x000e620000002700 */
[----:B---3--:R-:W-:Y:S01]  /*00e0*/  VIADD R4, R4, 0xffffffff ;  /* 0xffffffff04047836 */ /* 0x008fe20000000000 */
[C---:B------:R-:W-:Y:S02]  /*00f0*/  ISETP.GE.U32.AND P0, PT, R6.reuse, 0x20, PT ;  /* 0x000000200600780c */ /* 0x040fe40003f06070 */
[C---:B------:R-:W-:Y:S02]  /*0100*/  ISETP.NE.U32.AND P1, PT, R6.reuse, RZ, PT ;  /* 0x000000ff0600720c */ /* 0x040fe40003f25070 */
[----:B------:R-:W-:Y:S02]  /*0110*/  LEA R12, R6, UR8, 0x2 ;  /* 0x00000008060c7c11 */ /* 0x000fe4000f8e10ff */
[----:B------:R-:W2:Y:S01]  /*0120*/  S2UR UR7, SR_CTAID.X ;  /* 0x00000000000779c3 */ /* 0x000ea20000002500 */
[----:B----4-:R-:W-:-:S06]  /*0130*/  VIADD R9, R14, 0xffffffff ;  /* 0xffffffff0e097836 */ /* 0x010fcc0000000000 */
[----:B------:R3:W-:Y:S01]  /*0140*/  @!P0 STS [R12], RZ ;  /* 0x000000ff0c008388 */ /* 0x0007e20000000800 */
[----:B------:R-:W-:-:S03]  /*0150*/  NOP ;  /* 0x0000000000007918 */ /* 0x000fc60000000000 */
[----:B------:R3:W-:Y:S01]  /*0160*/  @!P1 STS [UR8+0x24], R4 ;  /* 0x00002404ff009988 */ /* 0x0007e20008000808 */
[----:B-1----:R-:W-:-:S03]  /*0170*/  UIMAD UR4, UR5, UR4, UR9 ;  /* 0x00000004050472a4 */ /* 0x002fc6000f8e0209 */
[----:B------:R3:W-:Y:S01]  /*0180*/  @!P1 STS [UR8+0x20], R9 ;  /* 0x00002009ff009988 */ /* 0x0007e20008000808 */
[----:B--2---:R-:W-:-:S04]  /*0190*/  UIMAD UR4, UR4, UR6, UR7 ;  /* 0x00000006040472a4 */ /* 0x004fc8000f8e0207 */
[----:B------:R-:W-:-:S04]  /*01a0*/  UIMAD UR6, UR4, 0x180, URZ ;  /* 0x00000180040678a4 */ /* 0x000fc8000f8e023f */
[----:B------:R-:W-:-:S04]  /*01b0*/  UIADD3 UR20, UP0, UR6, UR16, URZ ;  /* 0x0000001006147290 */ /* 0x000fc8000ff1e03f */
[----:B------:R-:W-:Y:S01]  /*01c0*/  ULEA.HI.X.SX32 UR21, UR6, UR17, 0x1, UP0 ;  /* 0x0000001106157291 */ /* 0x000fe200080f0e3f */
[----:B---3--:R-:W-:Y:S11]  /*01d0*/  @P1 BRA `(.L_x_1) ;  /* 0x0000000000181947 */ /* 0x008ff60003800000 */
[----:B------:R-:W1:Y:S01]  /*01e0*/  LDS R2, [UR8+0x8] ;  /* 0x00000808ff027984 */ /* 0x000e620008000800 */
[----:B------:R-:W2:Y:S01]  /*01f0*/  LDC.64 R10, c[0x0][0x210] ;  /* 0x00008400ff0a7b82 */ /* 0x000ea20000000a00 */
[----:B------:R-:W-:Y:S02]  /*0200*/  IMAD.MOV.U32 R3, RZ, RZ, 0x70 ;  /* 0x00000070ff037424 */ /* 0x000fe400078e00ff */
[----:B--2---:R2:W-:Y:S03]  /*0210*/  STS.64 [UR8], R10 ;  /* 0x0000000aff007988 */ /* 0x0045e60008000a08 */
[----:B-1----:R-:W-:-:S05]  /*0220*/  LOP3.LUT R2, R2, 0x10, R3, 0xd8, !PT ;  /* 0x0000001002027812 */ /* 0x002fca00078ed803 */
[----:B------:R2:W-:Y:S02]  /*0230*/  STS [UR8+0x8], R2 ;  /* 0x00000802ff007988 */ /* 0x0005e40008000808 */
.L_x_1:
[----:B------:R-:W-:Y:S05]  /*0240*/  BSYNC B0 ;  /* 0x0000000000007941 */ /* 0x000fea0003800000 */
.L_x_0:
[----:B------:R-:W-:Y:S04]  /*0250*/  BSSY B0, `(.L_x_2) ;  /* 0x000000a000007945 */ /* 0x000fe80003800000 */
[----:B------:R-:W-:Y:S05]  /*0260*/  @P1 BRA `(.L_x_3) ;  /* 0x0000000000201947 */ /* 0x000fea0003800000 */
[----:B--2---:R-:W1:Y:S01]  /*0270*/  LDS R2, [UR8+0x34] ;  /* 0x00003408ff027984 */ /* 0x004e620008000800 */
[----:B------:R-:W-:Y:S02]  /*0280*/  IMAD.MOV.U32 R3, RZ, RZ, 0x1f000000 ;  /* 0x1f000000ff037424 */ /* 0x000fe400078e00ff */
[----:B------:R-:W-:Y:S01]  /*0290*/  @!P1 IMAD.MOV.U32 R5, RZ, RZ, 0x7f ;  /* 0x0000007fff059424 */ /* 0x000fe200078e00ff */
[----:B------:R-:W2:Y:S02]  /*02a0*/  @!P1 LDS R8, [UR8+0x38] ;  /* 0x00003808ff089984 */ /* 0x000ea40008000800 */
[----:B-1----:R-:W-:Y:S02]  /*02b0*/  LOP3.LUT R2, R2, 0xff000000, R3, 0xb8, !PT ;  /* 0xff00000002027812 */ /* 0x002fe400078eb803 */
[----:B--2---:R-:W-:-:S03]  /*02c0*/  @!P1 LOP3.LUT R3, R8, 0xff, R5, 0xb8, !PT ;  /* 0x000000ff08039812 */ /* 0x004fc600078eb805 */
[----:B------:R1:W-:Y:S04]  /*02d0*/  STS [UR8+0x34], R2 ;  /* 0x00003402ff007988 */ /* 0x0003e80008000808 */
[----:B------:R1:W-:Y:S02]  /*02e0*/  @!P1 STS [UR8+0x38], R3 ;  /* 0x00003803ff009988 */ /* 0x0003e40008000808 */
.L_x_3:
[----:B------:R-:W-:Y:S05]  /*02f0*/  BSYNC B0 ;  /* 0x0000000000007941 */ /* 0x000fea0003800000 */
.L_x_2:
[----:B------:R-:W-:Y:S04]  /*0300*/  BSSY B0, `(.L_x_4) ;  /* 0x000000e000007945 */ /* 0x000fe80003800000 */
[----:B------:R-:W-:Y:S05]  /*0310*/  @P1 BRA `(.L_x_5) ;  /* 0x0000000000301947 */ /* 0x000fea0003800000 */
[----:B-1----:R-:W1:Y:S01]  /*0320*/  LDS R3, [UR8+0x34] ;  /* 0x00003408ff037984 */ /* 0x002e620008000800 */
[----:B--2---:R-:W2:Y:S03]  /*0330*/  LDC.64 R10, c[0x0][0x238] ;  /* 0x00008e00ff0a7b82 */ /* 0x004ea60000000a00 */
[----:B------:R-:W3:Y:S01]  /*0340*/  LDS R2, [UR8+0x1c] ;  /* 0x00001c08ff027984 */ /* 0x000ee20008000800 */
[C---:B--2---:R-:W-:Y:S01]  /*0350*/  SHF.L.U64.HI R8, R10.reuse, 0x1, R11 ;  /* 0x000000010a087819 */ /* 0x044fe2000001020b */
[----:B------:R-:W-:-:S03]  /*0360*/  IMAD.SHL.U32 R5, R10, 0x2, RZ ;  /* 0x000000020a057824 */ /* 0x000fc600078e00ff */
[--C-:B------:R-:W-:Y:S02]  /*0370*/  SHF.R.U32.HI R7, RZ, 0x4, R8.reuse ;  /* 0x00000004ff077819 */ /* 0x100fe40000011608 */
[----:B------:R-:W-:-:S05]  /*0380*/  SHF.R.U64 R5, R5, 0x4, R8 ;  /* 0x0000000405057819 */ /* 0x000fca0000001208 */
[----:B------:R4:W-:Y:S01]  /*0390*/  STS [UR8+0xc], R5 ;  /* 0x00000c05ff007988 */ /* 0x0009e20008000808 */
[----:B-1----:R-:W-:Y:S02]  /*03a0*/  LOP3.LUT R3, R3, 0x7, RZ, 0xb8, !PT ;  /* 0x0000000703037812 */ /* 0x002fe400078eb8ff */
[----:B---3--:R-:W-:-:S03]  /*03b0*/  LOP3.LUT R2, R2, 0xf, R7, 0xb8, !PT ;  /* 0x0000000f02027812 */ /* 0x008fc600078eb807 */
[----:B------:R4:W-:Y:S04]  /*03c0*/  STS [UR8+0x34], R3 ;  /* 0x00003403ff007988 */ /* 0x0009e80008000808 */
[----:B------:R4:W-:Y:S02]  /*03d0*/  STS [UR8+0x1c], R2 ;  /* 0x00001c02ff007988 */ /* 0x0009e40008000808 */
.L_x_5:
[----:B------:R-:W-:Y:S05]  /*03e0*/  BSYNC B0 ;  /* 0x0000000000007941 */ /* 0x000fea0003800000 */
.L_x_4:
[----:B------:R-:W-:Y:S04]  /*03f0*/  BSSY B1, `(.L_x_6) ;  /* 0x000001b000017945 */ /* 0x000fe80003800000 */
[----:B------:R-:W-:Y:S01]  /*0400*/  BSSY B0, `(.L_x_7) ;  /* 0x0000016000007945 */ /* 0x000fe20003800000 */
[----:B------:R-:W-:-:S03]  /*0410*/  IMAD.MOV.U32 R13, RZ, RZ, RZ ;  /* 0x000000ffff0d7224 */ /* 0x000fc600078e00ff */
[----:B------:R-:W-:Y:S05]  /*0420*/  @P1 BRA `(.L_x_8) ;  /* 0x0000000000201947 */ /* 0x000fea0003800000 */
[----:B-12-4-:R-:W1:Y:S02]  /*0430*/  LDS R2, [UR8+0x34] ;  /* 0x00003408ff027984 */ /* 0x016e640008000800 */
[----:B-1----:R-:W-:-:S05]  /*0440*/  LOP3.LUT R2, R2, 0x38, RZ, 0xb8, !PT ;  /* 0x0000003802027812 */ /* 0x002fca00078eb8ff */
[----:B------:R1:W-:Y:S01]  /*0450*/  STS [UR8+0x34], R2 ;  /* 0x00003402ff007988 */ /* 0x0003e20008000808 */
[----:B------:R-:W-:Y:S05]  /*0460*/  @P1 BRA `(.L_x_9) ;  /* 0x0000000000201947 */ /* 0x000fea0003800000 */
[----:B-1----:R-:W1:Y:S01]  /*0470*/  LDS R2, [UR8+0x8] ;  /* 0x00000808ff027984 */ /* 0x002e620008000800 */
[----:B------:R-:W-:-:S05]  /*0480*/  IMAD.MOV.U32 R3, RZ, RZ, 0x780 ;  /* 0x00000780ff037424 */ /* 0x000fca00078e00ff */
[----:B-1----:R-:W-:-:S05]  /*0490*/  LOP3.LUT R2, R2, 0x500, R3, 0xd8, !PT ;  /* 0x0000050002027812 */ /* 0x002fca00078ed803 */
[----:B------:R3:W-:Y:S02]  /*04a0*/  STS [UR8+0x8], R2 ;  /* 0x00000802ff007988 */ /* 0x0007e40008000808 */
.L_x_8:
[----:B------:R-:W-:Y:S05]  /*04b0*/  @P1 BRA `(.L_x_10) ;  /* 0x0000000000281947 */ /* 0x000fea0003800000 */
[----:B-1234-:R-:W1:Y:S02]  /*04c0*/  LDS R2, [UR8+0x8] ;  /* 0x00000808ff027984 */ /* 0x01ee640008000800 */
[----:B-1----:R-:W-:-:S05]  /*04d0*/  LOP3.LUT R2, R2, 0x1800, RZ, 0xb8, !PT ;  /* 0x0000180002027812 */ /* 0x002fca00078eb8ff */
[----:B------:R2:W-:Y:S02]  /*04e0*/  STS [UR8+0x8], R2 ;  /* 0x00000802ff007988 */ /* 0x0005e40008000808 */
.L_x_9:
[----:B------:R-:W-:Y:S05]  /*04f0*/  @P1 BREAK B0 ;  /* 0x0000000000001942 */ /* 0x000fea0003800000 */
[----:B------:R-:W-:Y:S05]  /*0500*/  @P1 BRA `(.L_x_11) ;  /* 0x0000000000241947 */ /* 0x000fea0003800000 */
[----:B------:R-:W3:Y:S01]  /*0510*/  LDS R3, [UR8+0x8] ;  /* 0x00000808ff037984 */ /* 0x000ee20008000800 */
[----:B-12---:R-:W-:-:S05]  /*0520*/  IMAD.MOV.U32 R2, RZ, RZ, 0x6000 ;  /* 0x00006000ff027424 */ /* 0x006fca00078e00ff */
[----:B---3--:R-:W-:-:S04]  /*0530*/  LOP3.LUT R2, R3, 0x4000, R2, 0xd8, !PT ;  /* 0x0000400003027812 */ /* 0x008fc800078ed802 */
[----:B------:R-:W-:-:S05]  /*0540*/  LOP3.LUT R2, R2, 0x400000, RZ, 0xb8, !PT ;  /* 0x0040000002027812 */ /* 0x000fca00078eb8ff */
[----:B------:R5:W-:Y:S02]  /*0550*/  STS [UR8+0x8], R2 ;  /* 0x00000802ff007988 */ /* 0x000be40008000808 */
.L_x_10:
[----:B------:R-:W-:Y:S05]  /*0560*/  BSYNC B0 ;  /* 0x0000000000007941 */ /* 0x000fea0003800000 */
.L_x_7:
[----:B-12345:R-:W1:Y:S02]  /*0570*/  @!P1 LDS R2, [UR8+0x8] ;  /* 0x00000808ff029984 */ /* 0x03ee640008000800 */
[----:B-1----:R-:W-:-:S05]  /*0580*/  @!P1 LOP3.LUT R2, R2, 0x8000, RZ, 0xb8, !PT ;  /* 0x0000800002029812 */ /* 0x002fca00078eb8ff */
[----:B------:R3:W-:Y:S02]  /*0590*/  @!P1 STS [UR8+0x8], R2 ;  /* 0x00000802ff009988 */ /* 0x0007e40008000808 */
.L_x_11:
[----:B------:R-:W-:Y:S05]  /*05a0*/  BSYNC B1 ;  /* 0x0000000000017941 */ /* 0x000fea0003800000 */
.L_x_6:
[----:B------:R-:W-:Y:S05]  /*05b0*/  WARPSYNC.ALL ;  /* 0x0000000000007948 */ /* 0x000fea0003800000 */
[----:B------:R-:W-:Y:S05]  /*05c0*/  @P0 BRA `(.L_x_12) ;  /* 0x0000000000300947 */ /* 0x000fea0003800000 */
[----:B-123--:R-:W1:Y:S01]  /*05d0*/  S2R R2, SR_LANEID ;  /* 0x0000000000027919 */ /* 0x00ee620000000000 */
[----:B------:R-:W-:Y:S05]  /*05e0*/  WARPSYNC.ALL ;  /* 0x0000000000007948 */ /* 0x000fea0003800000 */
[----:B-1----:R-:W-:-:S05]  /*05f0*/  IMAD.SHL.U32 R5, R2, 0x4, RZ ;  /* 0x0000000402057824 */ /* 0x002fca00078e00ff */
[----:B------:R-:W1:Y:S01]  /*0600*/  LDS R7, [R5+UR8] ;  /* 0x0000000805077984 */ /* 0x000e620008000800 */
[----:B------:R-:W-:Y:S01]  /*0610*/  IADD3 R2, P2, R5, UR20, RZ ;  /* 0x0000001405027c10 */ /* 0x000fe2000ff5e0ff */
[----:B------:R-:W-:-:S04]  /*0620*/  UMOV UR4, UR20 ;  /* 0x0000001400047c82 */ /* 0x000fc80008000000 */
[----:B------:R-:W-:Y:S01]  /*0630*/  IMAD.X R3, RZ, RZ, UR21, P2 ;  /* 0x00000015ff037e24 */ /* 0x000fe200090e06ff */
[----:B------:R-:W-:-:S04]  /*0640*/  UMOV UR5, UR21 ;  /* 0x0000001500057c82 */ /* 0x000fc80008000000 */
[----:B-1----:R4:W5:Y:S01]  /*0650*/  ATOMG.E.EXCH.STRONG.GPU PT, RZ, [R2], R7 ;  /* 0x0000000702ff73a8 */ /* 0x00296200041ee100 */
[----:B------:R-:W-:-:S04]  /*0660*/  DEPBAR {5,4,3,2,1,0} ;  /* 0x0000003f0000791a */ /* 0x000fc80000000000 */
[----:B------:R4:W-:Y:S01]  /*0670*/  UTMACCTL.IV [UR4] ;  /* 0x00000000040079b9 */ /* 0x0009e20008000000 */
[----:B------:R-:W-:Y:S01]  /*0680*/  NOP ;  /* 0x0000000000007918 */ /* 0x000fe20000000000 */
.L_x_12:
[----:B------:R-:W-:Y:S05]  /*0690*/  @P0 BRA `(.L_x_13) ;  /* 0x00000000000c0947 */ /* 0x000fea0003800000 */
[----:B------:R0:W-:Y:S01]  /*06a0*/  UTMACMDFLUSH ;  /* 0x00000000000079b7 */ /* 0x0001e20000000000 */
[----:B------:R-:W-:Y:S05]  /*06b0*/  @P0 BRA `(.L_x_13) ;  /* 0x0000000000040947 */ /* 0x000fea0003800000 */
[----:B------:R-:W-:-:S04]  /*06c0*/  DEPBAR.LE SB0, 0x0 ;  /* 0x000080000000791a */ /* 0x000fc80000000000 */
.L_x_13:
[----:B------:R-:W-:Y:S05]  /*06d0*/  WARPSYNC.ALL ;  /* 0x0000000000007948 */ /* 0x000fea0003800000 */
[----:B-----5:R-:W-:Y:S06]  /*06e0*/  BAR.SYNC.DEFER_BLOCKING 0x0 ;  /* 0x0000000000007b1d */ /* 0x020fec0000010000 */
[----:B------:R-:W-:Y:S02]  /*06f0*/  BSSY B1, `(.L_x_14) ;  /* 0x000000b000017945 */ /* 0x000fe40003800000 */
[----:B------:R-:W-:Y:S06]  /*0700*/  BAR.SYNC.DEFER_BLOCKING 0x0 ;  /* 0x0000000000007b1d */ /* 0x000fec0000010000 */
[----:B------:R5:W-:Y:S01]  /*0710*/  @!P0 STS [R12], RZ ;  /* 0x000000ff0c008388 */ /* 0x000be20000000800 */
[----:B------:R-:W-:Y:S01]  /*0720*/  NOP ;  /* 0x0000000000007918 */ /* 0x000fe20000000000 */
[----:B------:R-:W-:Y:S05]  /*0730*/  @P1 BRA `(.L_x_15) ;  /* 0x0000000000181947 */ /* 0x000fea0003800000 */
[----:B-1234-:R-:W1:Y:S01]  /*0740*/  LDS R2, [UR8+0x8] ;  /* 0x00000808ff027984 */ /* 0x01ee620008000800 */
[----:B------:R-:W2:Y:S01]  /*0750*/  LDC.64 R10, c[0x0][0x218] ;  /* 0x00008600ff0a7b82 */ /* 0x000ea20000000a00 */
[----:B------:R-:W-:Y:S02]  /*0760*/  IMAD.MOV.U32 R3, RZ, RZ, 0x70 ;  /* 0x00000070ff037424 */ /* 0x000fe400078e00ff */
[----:B--2---:R2:W-:Y:S03]  /*0770*/  STS.64 [UR8], R10 ;  /* 0x0000000aff007988 */ /* 0x0045e60008000a08 */
[----:B-1----:R-:W-:-:S05]  /*0780*/  LOP3.LUT R2, R2, 0x10, R3, 0xd8, !PT ;  /* 0x0000001002027812 */ /* 0x002fca00078ed803 */
[----:B------:R2:W-:Y:S02]  /*0790*/  STS [UR8+0x8], R2 ;  /* 0x00000802ff007988 */ /* 0x0005e40008000808 */
.L_x_15:
[----:B----4-:R-:W-:Y:S05]  /*07a0*/  BSYNC B1 ;  /* 0x0000000000017941 */ /* 0x010fea0003800000 */
.L_x_14:
[----:B------:R-:W-:Y:S04]  /*07b0*/  BSSY B2, `(.L_x_16) ;  /* 0x000000f000027945 */ /* 0x000fe80003800000 */
[----:B------:R-:W-:Y:S04]  /*07c0*/  BSSY B1, `(.L_x_17) ;  /* 0x000000c000017945 */ /* 0x000fe80003800000 */
[----:B------:R-:W-:Y:S05]  /*07d0*/  @P1 BRA `(.L_x_18) ;  /* 0x0000000000281947 */ /* 0x000fea0003800000 */
[----:B-123--:R-:W1:Y:S01]  /*07e0*/  LDS R2, [UR8+0x34] ;  /* 0x00003408ff027984 */ /* 0x00ee620008000800 */
[----:B------:R-:W-:Y:S01]  /*07f0*/  IMAD.MOV.U32 R3, RZ, RZ, 0x1f000000 ;  /* 0x1f000000ff037424 */ /* 0x000fe200078e00ff */
[----:B------:R-:W-:Y:S05]  /*0800*/  @P1 BREAK B1 ;  /* 0x0000000000011942 */ /* 0x000fea0003800000 */
[----:B-1----:R-:W-:-:S05]  /*0810*/  LOP3.LUT R2, R2, 0xff000000, R3, 0xb8, !PT ;  /* 0xff00000002027812 */ /* 0x002fca00078eb803 */
[----:B------:R1:W-:Y:S01]  /*0820*/  STS [UR8+0x34], R2 ;  /* 0x00003402ff007988 */ /* 0x0003e20008000808 */
[----:B------:R-:W-:Y:S05]  /*0830*/  @P1 BRA `(.L_x_19) ;  /* 0x0000000000181947 */ /* 0x000fea0003800000 */
[----:B------:R-:W2:Y:S01]  /*0840*/  LDS R3, [UR8+0x38] ;  /* 0x00003808ff037984 */ /* 0x000ea20008000800 */
[----:B-1----:R-:W-:-:S05]  /*0850*/  IMAD.MOV.U32 R2, RZ, RZ, 0xff ;  /* 0x000000ffff027424 */ /* 0x002fca00078e00ff */
[----:B--2---:R-:W-:-:S05]  /*0860*/  LOP3.LUT R2, R3, 0xff, R2, 0xb8, !PT ;  /* 0x000000ff03027812 */ /* 0x004fca00078eb802 */
[----:B------:R4:W-:Y:S02]  /*0870*/  STS [UR8+0x38], R2 ;  /* 0x00003802ff007988 */ /* 0x0009e40008000808 */
.L_x_18:
[----:B------:R-:W-:Y:S05]  /*0880*/  BSYNC B1 ;  /* 0x0000000000017941 */ /* 0x000fea0003800000 */
.L_x_17:
[----:B------:R1:W-:Y:S02]  /*0890*/  @!P1 STS [UR8+0x20], R9 ;  /* 0x00002009ff009988 */ /* 0x0003e40008000808 */
.L_x_19:
[----:B------:R-:W-:Y:S05]  /*08a0*/  BSYNC B2 ;  /* 0x0000000000027941 */ /* 0x000fea0003800000 */
.L_x_16:
[----:B------:R-:W-:Y:S05]  /*08b0*/  WARPSYNC.ALL ;  /* 0x0000000000007948 */ /* 0x000fea0003800000 */
[----:B------:R-:W2:Y:S01]  /*08c0*/  LDC R5, c[0x0][0x22c] ;  /* 0x00008b00ff057b82 */ /* 0x000ea20000000800 */
[----:B------:R-:W-:Y:S01]  /*08d0*/  BSSY B2, `(.L_x_20) ;  /* 0x0000010000027945 */ /* 0x000fe20003800000 */
[----:B--2---:R-:W-:-:S05]  /*08e0*/  VIADD R5, R5, 0xffffffff ;  /* 0xffffffff05057836 */ /* 0x004fca0000000000 */
[----:B------:R2:W-:Y:S01]  /*08f0*/  @!P1 STS [UR8+0x24], R5 ;  /* 0x00002405ff009988 */ /* 0x0005e20008000808 */
[----:B------:R-:W-:Y:S05]  /*0900*/  @P1 BRA `(.L_x_21) ;  /* 0x0000000000301947 */ /* 0x000fea0003800000 */
[----:B------:R-:W2:Y:S01]  /*0910*/  LDS R3, [UR8+0x34] ;  /* 0x00003408ff037984 */ /* 0x000ea20008000800 */
[----:B------:R-:W2:Y:S03]  /*0920*/  LDC.64 R10, c[0x0][0x240] ;  /* 0x00009000ff0a7b82 */ /* 0x000ea60000000a00 */
[----:B-1-34-:R-:W1:Y:S01]  /*0930*/  LDS R2, [UR8+0x1c] ;  /* 0x00001c08ff027984 */ /* 0x01ae620008000800 */
[C---:B--2---:R-:W-:Y:S01]  /*0940*/  SHF.L.U64.HI R8, R10.reuse, 0x1, R11 ;  /* 0x000000010a087819 */ /* 0x044fe2000001020b */
[----:B------:R-:W-:-:S03]  /*0950*/  IMAD.SHL.U32 R7, R10, 0x2, RZ ;  /* 0x000000020a077824 */ /* 0x000fc600078e00ff */
[--C-:B------:R-:W-:Y:S02]  /*0960*/  SHF.R.U32.HI R9, RZ, 0x4, R8.reuse ;  /* 0x00000004ff097819 */ /* 0x100fe40000011608 */
[----:B------:R-:W-:-:S05]  /*0970*/  SHF.R.U64 R7, R7, 0x4, R8 ;  /* 0x0000000407077819 */ /* 0x000fca0000001208 */
[----:B------:R2:W-:Y:S01]  /*0980*/  STS [UR8+0xc], R7 ;  /* 0x00000c07ff007988 */ /* 0x0005e20008000808 */
[----:B------:R-:W-:Y:S02]  /*0990*/  LOP3.LUT R3, R3, 0x7, RZ, 0xb8, !PT ;  /* 0x0000000703037812 */ /* 0x000fe400078eb8ff */
[----:B-1----:R-:W-:-:S03]  /*09a0*/  LOP3.LUT R2, R2, 0xf, R9, 0xb8, !PT ;  /* 0x0000000f02027812 */ /* 0x002fc600078eb809 */
[----:B------:R2:W-:Y:S04]  /*09b0*/  STS [UR8+0x34], R3 ;  /* 0x00003403ff007988 */ /* 0x0005e80008000808 */
[----:B------:R2:W-:Y:S02]  /*09c0*/  STS [UR8+0x1c], R2 ;  /* 0x00001c02ff007988 */ /* 0x0005e40008000808 */
.L_x_21:
[----:B------:R-:W-:Y:S05]  /*09d0*/  BSYNC B2 ;  /* 0x0000000000027941 */ /* 0x000fea0003800000 */
.L_x_20:
[----:B------:R-:W-:Y:S04]  /*09e0*/  BSSY B3, `(.L_x_22) ;  /* 0x000001a000037945 */ /* 0x000fe80003800000 */
[----:B------:R-:W-:Y:S04]  /*09f0*/  BSSY B2, `(.L_x_23) ;  /* 0x0000015000027945 */ /* 0x000fe80003800000 */
[----:B------:R-:W-:Y:S05]  /*0a00*/  @P1 BRA `(.L_x_24) ;  /* 0x0000000000201947 */ /* 0x000fea0003800000 */
[----:B-1234-:R-:W1:Y:S02]  /*0a10*/  LDS R2, [UR8+0x34] ;  /* 0x00003408ff027984 */ /* 0x01ee640008000800 */
[----:B-1----:R-:W-:-:S05]  /*0a20*/  LOP3.LUT R2, R2, 0x38, RZ, 0xb8, !PT ;  /* 0x0000003802027812 */ /* 0x002fca00078eb8ff */
[----:B------:R1:W-:Y:S01]  /*0a30*/  STS [UR8+0x34], R2 ;  /* 0x00003402ff007988 */ /* 0x0003e20008000808 */
[----:B------:R-:W-:Y:S05]  /*0a40*/  @P1 BRA `(.L_x_25) ;  /* 0x0000000000201947 */ /* 0x000fea0003800000 */
[----:B-1----:R-:W1:Y:S01]  /*0a50*/  LDS R2, [UR8+0x8] ;  /* 0x00000808ff027984 */ /* 0x002e620008000800 */
[----:B------:R-:W-:-:S05]  /*0a60*/  IMAD.MOV.U32 R3, RZ, RZ, 0x780 ;  /* 0x00000780ff037424 */ /* 0x000fca00078e00ff */
[----:B-1----:R-:W-:-:S05]  /*0a70*/  LOP3.LUT R2, R2, 0x500, R3, 0xd8, !PT ;  /* 0x0000050002027812 */ /* 0x002fca00078ed803 */
[----:B------:R1:W-:Y:S02]  /*0a80*/  STS [UR8+0x8], R2 ;  /* 0x00000802ff007988 */ /* 0x0003e40008000808 */
.L_x_24:
[----:B------:R-:W-:Y:S05]  /*0a90*/  @P1 BRA `(.L_x_26) ;  /* 0x0000000000281947 */ /* 0x000fea0003800000 */
[----:B-1234-:R-:W1:Y:S02]  /*0aa0*/  LDS R2, [UR8+0x8] ;  /* 0x00000808ff027984 */ /* 0x01ee640008000800 */
[----:B-1----:R-:W-:-:S05]  /*0ab0*/  LOP3.LUT R2, R2, 0x1800, RZ, 0xb8, !PT ;  /* 0x0000180002027812 */ /* 0x002fca00078eb8ff */
[----:B------:R2:W-:Y:S02]  /*0ac0*/  STS [UR8+0x8], R2 ;  /* 0x00000802ff007988 */ /* 0x0005e40008000808 */
.L_x_25:
[----:B------:R-:W-:Y:S05]  /*0ad0*/  @P1 BREAK B2 ;  /* 0x0000000000021942 */ /* 0x000fea0003800000 */
[----:B------:R-:W-:Y:S05]  /*0ae0*/  @P1 BRA `(.L_x_27) ;  /* 0x0000000000241947 */ /* 0x000fea0003800000 */
[----:B-12---:R-:W1:Y:S01]  /*0af0*/  LDS R2, [UR8+0x8] ;  /* 0x00000808ff027984 */ /* 0x006e620008000800 */
[----:B------:R-:W-:-:S05]  /*0b00*/  IMAD.MOV.U32 R3, RZ, RZ, 0x6000 ;  /* 0x00006000ff037424 */ /* 0x000fca00078e00ff */
[----:B-1----:R-:W-:-:S04]  /*0b10*/  LOP3.LUT R2, R2, 0x4000, R3, 0xd8, !PT ;  /* 0x0000400002027812 */ /* 0x002fc800078ed803 */
[----:B------:R-:W-:-:S05]  /*0b20*/  LOP3.LUT R2, R2, 0x400000, RZ, 0xb8, !PT ;  /* 0x0040000002027812 */ /* 0x000fca00078eb8ff */
[----:B------:R1:W-:Y:S02]  /*0b30*/  STS [UR8+0x8], R2 ;  /* 0x00000802ff007988 */ /* 0x0003e40008000808 */
.L_x_26:
[----:B------:R-:W-:Y:S05]  /*0b40*/  BSYNC B2 ;  /* 0x0000000000027941 */ /* 0x000fea0003800000 */
.L_x_23:
[----:B-1234-:R-:W1:Y:S02]  /*0b50*/  @!P1 LDS R2, [UR8+0x8] ;  /* 0x00000808ff029984 */ /* 0x01ee640008000800 */
[----:B-1----:R-:W-:-:S05]  /*0b60*/  @!P1 LOP3.LUT R2, R2, 0x8000, RZ, 0xb8, !PT ;  /* 0x0000800002029812 */ /* 0x002fca00078eb8ff */
[----:B------:R3:W-:Y:S02]  /*0b70*/  @!P1 STS [UR8+0x8], R2 ;  /* 0x00000802ff009988 */ /* 0x0007e40008000808 */
.L_x_27:
[----:B------:R-:W-:Y:S05]  /*0b80*/  BSYNC B3 ;  /* 0x0000000000037941 */ /* 0x000fea0003800000 */
.L_x_22:
[----:B------:R-:W-:Y:S05]  /*0b90*/  WARPSYNC.ALL ;  /* 0x0000000000007948 */ /* 0x000fea0003800000 */
[----:B------:R-:W-:-:S04]  /*0ba0*/  UIADD3 UR4, UR6, 0x80, URZ ;  /* 0x0000008006047890 */ /* 0x000fc8000fffe03f */
[----:B------:R-:W-:-:S04]  /*0bb0*/  UIADD3 UR18, UP0, UR4, UR16, URZ ;  /* 0x0000001004127290 */ /* 0x000fc8000ff1e03f */
[----:B------:R-:W-:Y:S01]  /*0bc0*/  ULEA.HI.X.SX32 UR19, UR4, UR17, 0x1, UP0 ;  /* 0x0000001104137291 */ /* 0x000fe200080f0e3f */
[----:B------:R-:W-:Y:S11]  /*0bd0*/  @P0 BRA `(.L_x_28) ;  /* 0x0000000000300947 */ /* 0x000ff60003800000 */
        /* <DEDUP_REMOVED lines=8> */
[----:B-1----:R4:W2:Y:S01]  /*0c60*/  ATOMG.E.EXCH.STRONG.GPU PT, RZ, [R2], R7 ;  /* 0x0000000702ff73a8 */ /* 0x0028a200041ee100 */
[----:B------:R-:W-:-:S04]  /*0c70*/  DEPBAR {5,4,3,2,1,0} ;  /* 0x0000003f0000791a */ /* 0x000fc80000000000 */
[----:B------:R4:W-:Y:S01]  /*0c80*/  UTMACCTL.IV [UR4] ;  /* 0x00000000040079b9 */ /* 0x0009e20008000000 */
[----:B------:R-:W-:Y:S01]  /*0c90*/  NOP ;  /* 0x0000000000007918 */ /* 0x000fe20000000000 */
.L_x_28:
[----:B------:R-:W-:Y:S05]  /*0ca0*/  @P0 BRA `(.L_x_29) ;  /* 0x00000000000c0947 */ /* 0x000fea0003800000 */
[----:B------:R0:W-:Y:S01]  /*0cb0*/  UTMACMDFLUSH ;  /* 0x00000000000079b7 */ /* 0x0001e20000000000 */
[----:B------:R-:W-:Y:S05]  /*0cc0*/  @P0 BRA `(.L_x_29) ;  /* 0x0000000000040947 */ /* 0x000fea0003800000 */
[----:B------:R-:W-:-:S04]  /*0cd0*/  DEPBAR.LE SB0, 0x0 ;  /* 0x000080000000791a */ /* 0x000fc80000000000 */
.L_x_29:
[----:B------:R-:W-:Y:S05]  /*0ce0*/  WARPSYNC.ALL ;  /* 0x0000000000007948 */ /* 0x000fea0003800000 */
[----:B--2---:R-:W-:Y:S06]  /*0cf0*/  BAR.SYNC.DEFER_BLOCKING 0x0 ;  /* 0x0000000000007b1d */ /* 0x004fec0000010000 */
[----:B------:R-:W-:Y:S02]  /*0d00*/  BSSY B3, `(.L_x_30) ;  /* 0x000000b000037945 */ /* 0x000fe40003800000 */
[----:B------:R-:W-:Y:S06]  /*0d10*/  BAR.SYNC.DEFER_BLOCKING 0x0 ;  /* 0x0000000000007b1d */ /* 0x000fec0000010000 */
[----:B------:R2:W-:Y:S01]  /*0d20*/  @!P0 STS [R12], RZ ;  /* 0x000000ff0c008388 */ /* 0x0005e20000000800 */
[----:B------:R-:W-:Y:S01]  /*0d30*/  NOP ;  /* 0x0000000000007918 */ /* 0x000fe20000000000 */
[----:B------:R-:W-:Y:S05]  /*0d40*/  @P1 BRA `(.L_x_31) ;  /* 0x0000000000181947 */ /* 0x000fea0003800000 */
[----:B-1-34-:R-:W1:Y:S01]  /*0d50*/  LDS R2, [UR8+0x8] ;  /* 0x00000808ff027984 */ /* 0x01ae620008000800 */
[----:B------:R-:W3:Y:S01]  /*0d60*/  LDC.64 R8, c[0x0][0x220] ;  /* 0x00008800ff087b82 */ /* 0x000ee20000000a00 */
[----:B------:R-:W-:Y:S02]  /*0d70*/  IMAD.MOV.U32 R3, RZ, RZ, 0x70 ;  /* 0x00000070ff037424 */ /* 0x000fe400078e00ff */
[----:B---3--:R3:W-:Y:S03]  /*0d80*/  STS.64 [UR8], R8 ;  /* 0x00000008ff007988 */ /* 0x0087e60008000a08 */
[----:B-1----:R-:W-:-:S05]  /*0d90*/  LOP3.LUT R2, R2, 0x10, R3, 0xd8, !PT ;  /* 0x0000001002027812 */ /* 0x002fca00078ed803 */
[----:B------:R3:W-:Y:S02]  /*0da0*/  STS [UR8+0x8], R2 ;  /* 0x00000802ff007988 */ /* 0x0007e40008000808 */
.L_x_31:
[----:B----4-:R-:W-:Y:S05]  /*0db0*/  BSYNC B3 ;  /* 0x0000000000037941 */ /* 0x010fea0003800000 */
.L_x_30:
[----:B------:R-:W-:Y:S04]  /*0dc0*/  BSSY B4, `(.L_x_32) ;  /* 0x0000011000047945 */ /* 0x000fe80003800000 */
[----:B------:R-:W-:Y:S04]  /*0dd0*/  BSSY B3, `(.L_x_33) ;  /* 0x000000e000037945 */ /* 0x000fe80003800000 */
[----:B------:R-:W-:Y:S05]  /*0de0*/  @P1 BRA `(.L_x_34) ;  /* 0x0000000000241947 */ /* 0x000fea0003800000 */
[----:B-1-3--:R-:W1:Y:S01]  /*0df0*/  LDS R2, [UR8+0x34] ;  /* 0x00003408ff027984 */ /* 0x00ae620008000800 */
[----:B------:R-:W-:-:S05]  /*0e00*/  IMAD.MOV.U32 R3, RZ, RZ, 0x3f000000 ;  /* 0x3f000000ff037424 */ /* 0x000fca00078e00ff */
[----:B-1----:R-:W-:-:S05]  /*0e10*/  LOP3.LUT R2, R2, 0xff000000, R3, 0xb8, !PT ;  /* 0xff00000002027812 */ /* 0x002fca00078eb803 */
[----:B------:R1:W-:Y:S01]  /*0e20*/  STS [UR8+0x34], R2 ;  /* 0x00003402ff007988 */ /* 0x0003e20008000808 */
[----:B------:R-:W-:Y:S05]  /*0e30*/  @P1 BRA `(.L_x_35) ;  /* 0x00000000001c1947 */ /* 0x000fea0003800000 */
[----:B-1----:R-:W1:Y:S01]  /*0e40*/  LDS R2, [UR8+0x38] ;  /* 0x00003808ff027984 */ /* 0x002e620008000800 */
[----:B------:R-:W-:-:S05]  /*0e50*/  IMAD.MOV.U32 R3, RZ, RZ, 0x7f ;  /* 0x0000007fff037424 */ /* 0x000fca00078e00ff */
[----:B-1----:R-:W-:-:S05]  /*0e60*/  LOP3.LUT R2, R2, 0xff, R3, 0xb8, !PT ;  /* 0x000000ff02027812 */ /* 0x002fca00078eb803 */
[----:B------:R4:W-:Y:S02]  /*0e70*/  STS [UR8+0x38], R2 ;  /* 0x00003802ff007988 */ /* 0x0009e40008000808 */
.L_x_34:
[----:B------:R-:W-:Y:S05]  /*0e80*/  @P1 BREAK B3 ;  /* 0x0000000000031942 */ /* 0x000fea0003800000 */
[----:B------:R-:W-:Y:S05]  /*0e90*/  @P1 BRA `(.L_x_36) ;  /* 0x00000000000c1947 */ /* 0x000fea0003800000 */
[----:B------:R1:W-:Y:S02]  /*0ea0*/  STS [UR8+0x20], R5 ;  /* 0x00002005ff007988 */ /* 0x0003e40008000808 */
.L_x_35:
[----:B------:R-:W-:Y:S05]  /*0eb0*/  BSYNC B3 ;  /* 0x0000000000037941 */ /* 0x000fea0003800000 */
.L_x_33:
[----:B------:R1:W-:Y:S02]  /*0ec0*/  @!P1 STS [UR8+0x24], R4 ;  /* 0x00002404ff009988 */ /* 0x0003e40008000808 */
.L_x_36:
[----:B------:R-:W-:Y:S05]  /*0ed0*/  BSYNC B4 ;  /* 0x0000000000047941 */ /* 0x000fea0003800000 */
.L_x_32:
[----:B------:R-:W-:Y:S05]  /*0ee0*/  WARPSYNC.ALL ;  /* 0x0000000000007948 */ /* 0x000fea0003800000 */
[----:B------:R-:W-:Y:S04]  /*0ef0*/  BSSY B4, `(.L_x_37) ;  /* 0x000000e000047945 */ /* 0x000fe80003800000 */
[----:B------:R-:W-:Y:S05]  /*0f00*/  @P1 BRA `(.L_x_38) ;  /* 0x0000000000301947 */ /* 0x000fea0003800000 */
[----:B------:R-:W5:Y:S01]  /*0f10*/  LDS R3, [UR8+0x34] ;  /* 0x00003408ff037984 */ /* 0x000f620008000800 */
[----:B-1----:R-:W1:Y:S03]  /*0f20*/  LDC.64 R4, c[0x0][0x248] ;  /* 0x00009200ff047b82 */ /* 0x002e660000000a00 */
[----:B---34-:R-:W3:Y:S01]  /*0f30*/  LDS R2, [UR8+0x1c] ;  /* 0x00001c08ff027984 */ /* 0x018ee20008000800 */
[C---:B-1----:R-:W-:Y:S01]  /*0f40*/  SHF.L.U64.HI R5, R4.reuse, 0x1, R5 ;  /* 0x0000000104057819 */ /* 0x042fe20000010205 */
[----:B------:R-:W-:-:S03]  /*0f50*/  IMAD.SHL.U32 R4, R4, 0x2, RZ ;  /* 0x0000000204047824 */ /* 0x000fc600078e00ff */
[--C-:B------:R-:W-:Y:S02]  /*0f60*/  SHF.R.U32.HI R7, RZ, 0x4, R5.reuse ;  /* 0x00000004ff077819 */ /* 0x100fe40000011605 */
[----:B------:R-:W-:-:S05]  /*0f70*/  SHF.R.U64 R4, R4, 0x4, R5 ;  /* 0x0000000404047819 */ /* 0x000fca0000001205 */
[----:B------:R1:W-:Y:S01]  /*0f80*/  STS [UR8+0xc], R4 ;  /* 0x00000c04ff007988 */ /* 0x0003e20008000808 */
[----:B-----5:R-:W-:Y:S02]  /*0f90*/  LOP3.LUT R3, R3, 0x7, RZ, 0xb8, !PT ;  /* 0x0000000703037812 */ /* 0x020fe400078eb8ff */
[----:B---3--:R-:W-:-:S03]  /*0fa0*/  LOP3.LUT R2, R2, 0xf, R7, 0xb8, !PT ;  /* 0x0000000f02027812 */ /* 0x008fc600078eb807 */
[----:B------:R1:W-:Y:S04]  /*0fb0*/  STS [UR8+0x34], R3 ;  /* 0x00003403ff007988 */ /* 0x0003e80008000808 */
[----:B------:R1:W-:Y:S02]  /*0fc0*/  STS [UR8+0x1c], R2 ;  /* 0x00001c02ff007988 */ /* 0x0003e40008000808 */
.L_x_38:
[----:B------:R-:W-:Y:S05]  /*0fd0*/  BSYNC B4 ;  /* 0x0000000000047941 */ /* 0x000fea0003800000 */
.L_x_37:
[----:B------:R-:W-:Y:S04]  /*0fe0*/  BSSY B4, `(.L_x_39) ;  /* 0x000001a000047945 */ /* 0x000fe80003800000 */
[----:B------:R-:W-:Y:S04]  /*0ff0*/  BSSY B5, `(.L_x_40) ;  /* 0x0000015000057945 */ /* 0x000fe80003800000 */
        /* <DEDUP_REMOVED lines=9> */
.L_x_41:
[----:B------:R-:W-:Y:S05]  /*1090*/  @P1 BRA `(.L_x_43) ;  /* 0x0000000000281947 */ /* 0x000fea0003800000 */
[----:B-1-34-:R-:W1:Y:S02]  /*10a0*/  LDS R2, [UR8+0x8] ;  /* 0x00000808ff027984 */ /* 0x01ae640008000800 */
[----:B-1----:R-:W-:-:S05]  /*10b0*/  LOP3.LUT R2, R2, 0x1800, RZ, 0xb8, !PT ;  /* 0x0000180002027812 */ /* 0x002fca00078eb8ff */
[----:B------:R3:W-:Y:S02]  /*10c0*/  STS [UR8+0x8], R2 ;  /* 0x00000802ff007988 */ /* 0x0007e40008000808 */
.L_x_42:
[----:B------:R-:W-:Y:S05]  /*10d0*/  @P1 BREAK B5 ;  /* 0x0000000000051942 */ /* 0x000fea0003800000 */
[----:B------:R-:W-:Y:S05]  /*10e0*/  @P1 BRA `(.L_x_44) ;  /* 0x0000000000241947 */ /* 0x000fea0003800000 */
[----:B-1-3--:R-:W1:Y:S01]  /*10f0*/  LDS R2, [UR8+0x8] ;  /* 0x00000808ff027984 */ /* 0x00ae620008000800 */
[----:B------:R-:W-:-:S05]  /*1100*/  IMAD.MOV.U32 R3, RZ, RZ, 0x6000 ;  /* 0x00006000ff037424 */ /* 0x000fca00078e00ff */
[----:B-1----:R-:W-:-:S04]  /*1110*/  LOP3.LUT R2, R2, 0x6000, R3, 0xd8, !PT ;  /* 0x0000600002027812 */ /* 0x002fc800078ed803 */
[----:B------:R-:W-:-:S05]  /*1120*/  LOP3.LUT R2, R2, 0x400000, RZ, 0xb8, !PT ;  /* 0x0040000002027812 */ /* 0x000fca00078eb8ff */
[----:B------:R1:W-:Y:S02]  /*1130*/  STS [UR8+0x8], R2 ;  /* 0x00000802ff007988 */ /* 0x0003e40008000808 */
.L_x_43:
[----:B------:R-:W-:Y:S05]  /*1140*/  BSYNC B5 ;  /* 0x0000000000057941 */ /* 0x000fea0003800000 */
.L_x_40:
[----:B-1-34-:R-:W1:Y:S02]  /*1150*/  @!P1 LDS R2, [UR8+0x8] ;  /* 0x00000808ff029984 */ /* 0x01ae640008000800 */
[----:B-1----:R-:W-:-:S05]  /*1160*/  @!P1 LOP3.LUT R2, R2, 0x8000, RZ, 0xb8, !PT ;  /* 0x0000800002029812 */ /* 0x002fca00078eb8ff */
[----:B------:R4:W-:Y:S02]  /*1170*/  @!P1 STS [UR8+0x8], R2 ;  /* 0x00000802ff009988 */ /* 0x0009e40008000808 */
.L_x_44:
[----:B------:R-:W-:Y:S05]  /*1180*/  BSYNC B4 ;  /* 0x0000000000047941 */ /* 0x000fea0003800000 */
.L_x_39:
[----:B------:R-:W-:Y:S05]  /*1190*/  WARPSYNC.ALL ;  /* 0x0000000000007948 */ /* 0x000fea0003800000 */
[----:B------:R-:W-:-:S04]  /*11a0*/  UIADD3 UR6, UR6, 0x100, URZ ;  /* 0x0000010006067890 */ /* 0x000fc8000fffe03f */
[----:B------:R-:W-:-:S04]  /*11b0*/  UIADD3 UR16, UP0, UR6, UR16, URZ ;  /* 0x0000001006107290 */ /* 0x000fc8000ff1e03f */
[----:B------:R-:W-:Y:S01]  /*11c0*/  ULEA.HI.X.SX32 UR17, UR6, UR17, 0x1, UP0 ;  /* 0x0000001106117291 */ /* 0x000fe200080f0e3f */
[----:B------:R-:W-:Y:S11]  /*11d0*/  @P0 BRA `(.L_x_45) ;  /* 0x0000000000300947 */ /* 0x000ff60003800000 */
[----:B-1-34-:R-:W1:Y:S01]  /*11e0*/  S2R R2, SR_LANEID ;  /* 0x0000000000027919 */ /* 0x01ae620000000000 */
[----:B------:R-:W-:Y:S05]  /*11f0*/  WARPSYNC.ALL ;  /* 0x0000000000007948 */ /* 0x000fea0003800000 */
[----:B-1----:R-:W-:-:S05]  /*1200*/  IMAD.SHL.U32 R4, R2, 0x4, RZ ;  /* 0x0000000402047824 */ /* 0x002fca00078e00ff */
[----:B------:R-:W1:Y:S01]  /*1210*/  LDS R5, [R4+UR8] ;  /* 0x0000000804057984 */ /* 0x000e620008000800 */
[----:B------:R-:W-:Y:S01]  /*1220*/  IADD3 R2, P2, R4, UR16, RZ ;  /* 0x0000001004027c10 */ /* 0x000fe2000ff5e0ff */
[----:B------:R-:W-:-:S04]  /*1230*/  UMOV UR4, UR16 ;  /* 0x0000001000047c82 */ /* 0x000fc80008000000 */
[----:B------:R-:W-:Y:S01]  /*1240*/  IMAD.X R3, RZ, RZ, UR17, P2 ;  /* 0x00000011ff037e24 */ /* 0x000fe200090e06ff */
[----:B------:R-:W-:-:S04]  /*1250*/  UMOV UR5, UR17 ;  /* 0x0000001100057c82 */ /* 0x000fc80008000000 */
[----:B-1----:R1:W3:Y:S01]  /*1260*/  ATOMG.E.EXCH.STRONG.GPU PT, RZ, [R2], R5 ;  /* 0x0000000502ff73a8 */ /* 0x0022e200041ee100 */
[----:B------:R-:W-:-:S04]  /*1270*/  DEPBAR {5,4,3,2,1,0} ;  /* 0x0000003f0000791a */ /* 0x000fc80000000000 */
[----:B------:R1:W-:Y:S01]  /*1280*/  UTMACCTL.IV [UR4] ;  /* 0x00000000040079b9 */ /* 0x0003e20008000000 */
[----:B------:R-:W-:Y:S01]  /*1290*/  NOP ;  /* 0x0000000000007918 */ /* 0x000fe20000000000 */
.L_x_45:
[----:B------:R-:W-:Y:S05]  /*12a0*/  @P0 BRA `(.L_x_46) ;  /* 0x00000000000c0947 */ /* 0x000fea0003800000 */
[----:B------:R0:W-:Y:S01]  /*12b0*/  UTMACMDFLUSH ;  /* 0x00000000000079b7 */ /* 0x0001e20000000000 */
[----:B------:R-:W-:Y:S05]  /*12c0*/  @P0 BRA `(.L_x_46) ;  /* 0x0000000000040947 */ /* 0x000fea0003800000 */
[----:B------:R-:W-:-:S04]  /*12d0*/  DEPBAR.LE SB0, 0x0 ;  /* 0x000080000000791a */ /* 0x000fc80000000000 */
.L_x_46:
[----:B------:R-:W-:Y:S05]  /*12e0*/  WARPSYNC.ALL ;  /* 0x0000000000007948 */ /* 0x000fea0003800000 */
[----:B---3--:R-:W-:Y:S01]  /*12f0*/  BAR.SYNC.DEFER_BLOCKING 0x0 ;  /* 0x0000000000007b1d */ /* 0x008fe20000010000 */
[----:B------:R-:W-:Y:S01]  /*1300*/  ISETP.GT.AND P0, PT, R14, RZ, PT ;  /* 0x000000ff0e00720c */ /* 0x000fe20003f04270 */
[----:B------:R-:W-:Y:S02]  /*1310*/  USHF.L.U32 UR11, UR9, 0x8, URZ ;  /* 0x00000008090b7899 */ /* 0x000fe4000800063f */
[----:B------:R-:W-:Y:S02]  /*1320*/  USHF.L.U32 UR15, UR7, 0x7, URZ ;  /* 0x00000007070f7899 */ /* 0x000fe4000800063f */
[----:B------:R-:W-:Y:S01]  /*1330*/  VOTEU.ALL UP0, P1 ;  /* 0x00000000003f7886 */ /* 0x000fe20000800000 */
[----:B-1----:R-:W-:-:S04]  /*1340*/  UMOV UR4, 0x1 ;  /* 0x0000000100047882 */ /* 0x002fc80000000000 */
[----:B------:R-:W-:-:S04]  /*1350*/  @!UP0 UIADD3 UR4, -UR4, 0x100000, URZ ;  /* 0x0010000004048890 */ /* 0x000fc8000fffe13f */
[----:B------:R-:W-:Y:S02]  /*1360*/  @!UP0 USHF.L.U32 UR5, UR4, 0xb, URZ ;  /* 0x0000000b04058899 */ /* 0x000fe4000800063f */
[----:B------:R-:W-:Y:S01]  /*1370*/  @!UP0 USHF.L.U32 UR4, UR4, 0x1, URZ ;  /* 0x0000000104048899 */ /* 0x000fe2000800063f */
[----:B------:R-:W-:Y:S01]  /*1380*/  VOTEU.ALL UP0, P1 ;  /* 0x00000000003f7886 */ /* 0x000fe20000800000 */
[----:B------:R-:W1:Y:S10]  /*1390*/  FENCE.VIEW.ASYNC.S ;  /* 0x00000000000073c6 */ /* 0x000e740000000000 */
[----:B-1----:R1:W3:Y:S01]  /*13a0*/  @!UP0 SYNCS.EXCH.64 URZ, [UR8+0x6000], UR4 ;  /* 0x00600004083f85b2 */ /* 0x0022e20008000100 */
[----:B------:R-:W-:Y:S05]  /*13b0*/  @P0 BRA `(.L_x_47) ;  /* 0x0000000400080947 */ /* 0x000fea0003800000 */
[----:B------:R-:W-:Y:S02]  /*13c0*/  SHF.R.U32.HI R5, RZ, 0x5, R0 ;  /* 0x00000005ff057819 */ /* 0x000fe40000011600 */
[----:B------:R-:W-:Y:S02]  /*13d0*/  CS2R R24, SRZ ;  /* 0x0000000000187805 */ /* 0x000fe4000001ff00 */
[----:B------:R-:W-:Y:S02]  /*13e0*/  CS2R R26, SRZ ;  /* 0x00000000001a7805 */ /* 0x000fe4000001ff00 */
[----:B------:R-:W-:Y:S02]  /*13f0*/  CS2R R28, SRZ ;  /* 0x00000000001c7805 */ /* 0x000fe4000001ff00 */
[----:B------:R-:W-:Y:S02]  /*1400*/  CS2R R30, SRZ ;  /* 0x00000000001e7805 */ /* 0x000fe4000001ff00 */
[----:B------:R-:W-:-:S02]  /*1410*/  CS2R R32, SRZ ;  /* 0x0000000000207805 */ /* 0x000fc4000001ff00 */
[----:B------:R-:W-:Y:S02]  /*1420*/  CS2R R34, SRZ ;  /* 0x0000000000227805 */ /* 0x000fe4000001ff00 */
        /* <DEDUP_REMOVED lines=57> */
[----:B------:R-:W-:Y:S01]  /*17c0*/  CS2R R150, SRZ ;  /* 0x0000000000967805 */ /* 0x000fe2000001ff00 */
[----:B------:R-:W-:Y:S06]  /*17d0*/  BRA `(.L_x_48) ;  /* 0x0000000800147947 */ /* 0x000fec0003800000 */
.L_x_47:
[----:B------:R-:W-:Y:S01]  /*17e0*/  UIADD3 UR9, UR8, 0x4000, URZ ;  /* 0x0000400008097890 */ /* 0x000fe2000fffe03f */
[----:B------:R-:W-:Y:S01]  /*17f0*/  SHF.R.U32.HI R5, RZ, 0x5, R0 ;  /* 0x00000005ff057819 */ /* 0x000fe20000011600 */
[----:B-1----:R-:W-:Y:S01]  /*1800*/  USHF.R.U32.HI UR4, URZ, 0x4, UR8 ;  /* 0x000000043f047899 */ /* 0x002fe20008011608 */
[----:B------:R-:W-:Y:S02]  /*1810*/  CS2R R24, SRZ ;  /* 0x0000000000187805 */ /* 0x000fe4000001ff00 */
[----:B------:R-:W-:Y:S02]  /*1820*/  CS2R R26, SRZ ;  /* 0x00000000001a7805 */ /* 0x000fe4000001ff00 */
[----:B------:R-:W-:Y:S01]  /*1830*/  CS2R R28, SRZ ;  /* 0x00000000001c7805 */ /* 0x000fe2000001ff00 */
[----:B------:R-:W-:Y:S01]  /*1840*/  USGXT.U32 UR4, UR4, 0xe ;  /* 0x0000000e0404789a */ /* 0x000fe20008000000 */
        /* <DEDUP_REMOVED lines=61> */
[----:B------:R-:W-:Y:S01]  /*1c20*/  IMAD.U32 R4, RZ, RZ, UR9 ;  /* 0x00000009ff047e24 */ /* 0x000fe2000f8e00ff */
[----:B------:R-:W-:Y:S01]  /*1c30*/  UMOV UR6, 0xfffffffe ;  /* 0xfffffffe00067882 */ /* 0x000fe20000000000 */
[----:B------:R-:W-:Y:S01]  /*1c40*/  UMOV UR7, 0x7fffffdf ;  /* 0x7fffffdf00077882 */ /* 0x000fe20000000000 */
[----:B------:R-:W-:Y:S01]  /*1c50*/  UMOV UR5, URZ ;  /* 0x0000003f00057c82 */ /* 0x000fe20008000000 */
[----:B------:R-:W-:Y:S01]  /*1c60*/  UMOV UR14, URZ ;  /* 0x0000003f000e7c82 */ /* 0x000fe20008000000 */
[----:B------:R-:W-:-:S12]  /*1c70*/  UIADD3.64 UR26, UR4, -UR6, URZ ;  /* 0x80000006041a7297 */ /* 0x000fd8000fffe03f */
.L_x_50:
[----:B---3--:R-:W-:Y:S01]  /*1c80*/  BAR.SYNC.DEFER_BLOCKING 0x0 ;  /* 0x0000000000007b1d */ /* 0x008fe20000010000 */
[----:B------:R-:W-:Y:S01]  /*1c90*/  ELECT P0, URZ, PT ;  /* 0x00000000003f782f */ /* 0x000fe20003800000 */
[----:B----4-:R-:W-:-:S03]  /*1ca0*/  @!P1 IMAD.MOV.U32 R2, RZ, RZ, 0x6000 ;  /* 0x00006000ff029424 */ /* 0x010fc600078e00ff */
[----:B------:R-:W-:Y:S01]  /*1cb0*/  ISETP.LT.U32.AND P0, PT, R6, 0x20, P0 ;  /* 0x000000200600780c */ /* 0x000fe20000701070 */
[----:B------:R-:W-:-:S12]  /*1cc0*/  UMOV UR10, UR14 ;  /* 0x0000000e000a7c82 */ /* 0x000fd80008000000 */
[----:B------:R-:W-:Y:S01]  /*1cd0*/  VOTEU.ANY UP0, P0 ;  /* 0x00000000003f7886 */ /* 0x000fe20000000100 */
[----:B------:R-:W-:-:S04]  /*1ce0*/  VOTEU.ANY UP1, P0 ;  /* 0x00000000003f7886 */ /* 0x000fc80000020100 */
[----:B------:R-:W-:Y:S02]  /*1cf0*/  @UP0 UIADD3 UR6, UR8, 0x4000, URZ ;  /* 0x0000400008060890 */ /* 0x000fe4000fffe03f */
[----:B------:R1:W-:Y:S01]  /*1d00*/  @!P1 SYNCS.ARRIVE.TRANS64 RZ, [UR8+0x6000], R2 ;  /* 0x00600002ffff99a7 */ /* 0x0003e20008000008 */
[----:B------:R-:W-:Y:S01]  /*1d10*/  @UP0 UIADD3 UR13, UR8, 0x6000, URZ ;  /* 0x00006000080d0890 */ /* 0x000fe2000fffe03f */
[----:B------:R-:W-:Y:S02]  /*1d20*/  @UP0 UMOV UR7, UR21 ;  /* 0x0000001500070c82 */ /* 0x000fe40008000000 */
[----:B------:R-:W-:Y:S01]  /*1d30*/  @P0 IMAD.U32 R4, RZ, RZ, UR6 ;  /* 0x00000006ff040e24 */ /* 0x000fe2000f8e00ff */
[----:B------:R-:W-:Y:S01]  /*1d40*/  @UP0 UMOV UR6, UR20 ;  /* 0x0000001400060c82 */ /* 0x000fe20008000000 */
[----:B-1----:R-:W-:-:S03]  /*1d50*/  SHF.L.U32 R2, R13, 0x1f, RZ ;  /* 0x0000001f0d027819 */ /* 0x002fc600000006ff */
[----:B------:R-:W-:Y:S01]  /*1d60*/  @P0 R2UR UR12, R4 ;  /* 0x00000000040c02ca */ /* 0x000fe200000e0000 */
[----:B------:R-:W-:Y:S01]  /*1d70*/  BAR.SYNC.DEFER_BLOCKING 0x0 ;  /* 0x0000000000007b1d */ /* 0x000fe20000010000 */
[----:B------:R-:W-:-:S04]  /*1d80*/  ELECT P0, URZ, PT ;  /* 0x00000000003f782f */ /* 0x000fc80003800000 */
[----:B------:R-:W-:-:S13]  /*1d90*/  ISETP.LT.U32.AND P0, PT, R6, 0x20, P0 ;  /* 0x000000200600780c */ /* 0x000fda0000701070 */
[----:B------:R-:W-:-:S05]  /*1da0*/  VOTEU.ANY UP0, P0 ;  /* 0x00000000003f7886 */ /* 0x000fca0000000100 */
[----:B------:R-:W-:Y:S01]  /*1db0*/  @UP0 UIADD3 UR9, UR8, 0x6000, URZ ;  /* 0x0000600008090890 */ /* 0x000fe2000fffe03f */
[----:B------:R1:W-:Y:S01]  /*1dc0*/  @UP1 UTMALDG.2D [UR12], [UR6] ;  /* 0x0000000c060015b4 */ /* 0x0003e20008008000 */
[----:B------:R-:W-:Y:S01]  /*1dd0*/  VOTEU.ANY UP1, P0 ;  /* 0x00000000003f7886 */ /* 0x000fe20000020100 */
[----:B------:R3:W-:Y:S06]  /*1de0*/  MEMBAR.ALL.CTA ;  /* 0x0000000000007992 */ /* 0x0007ec0000008000 */
[----:B---3--:R-:W3:Y:S01]  /*1df0*/  FENCE.VIEW.ASYNC.S ;  /* 0x00000000000073c6 */ /* 0x008ee20000000000 */
[----:B-1----:R-:W-:Y:S01]  /*1e00*/  @UP0 UMOV UR6, UR18 ;  /* 0x0000001200060c82 */ /* 0x002fe20008000000 */
[----:B------:R-:W-:Y:S01]  /*1e10*/  @UP0 UMOV UR7, UR19 ;  /* 0x0000001300070c82 */ /* 0x000fe20008000000 */
[----:B---3--:R-:W-:Y:S06]  /*1e20*/  BAR.SYNC.DEFER_BLOCKING 0x0 ;  /* 0x0000000000007b1d */ /* 0x008fec0000010000 */
[----:B------:R1:W-:Y:S02]  /*1e30*/  @UP1 UTMALDG.2D [UR8], [UR6] ;  /* 0x00000008060015b4 */ /* 0x0003e40008008000 */
[----:B------:R-:W-:Y:S06]  /*1e40*/  BAR.SYNC.DEFER_BLOCKING 0x0 ;  /* 0x0000000000007b1d */ /* 0x000fec0000010000 */
[----:B------:R-:W3:Y:S02]  /*1e50*/  SYNCS.PHASECHK.TRANS64.TRYWAIT P0, [UR8+0x6000], R2 ;  /* 0x00600002ff0075a7 */ /* 0x000ee40008000148 */
[----:B-1-3--:R-:W-:Y:S05]  /*1e60*/  @!P0 BRA `(.L_x_49) ;  /* 0x0000000800408947 */ /* 0x00afea0003800000 */
.L_x_51:
[----:B------:R-:W1:Y:S01]  /*1e70*/  SHFL.IDX PT, R2, R5, RZ, 0x1f ;  /* 0x00001fff05027589 */ /* 0x000e6200000e0000 */
[----:B------:R-:W-:Y:S01]  /*1e80*/  WARPGROUP.ARRIVE ;  /* 0x00000000000079c5 */ /* 0x000fe20000000000 */
[----:B------:R-:W-:Y:S01]  /*1e90*/  UMOV UR30, UR4 ;  /* 0x00000004001e7c82 */ /* 0x000fe20008000000 */
[----:B------:R-:W-:Y:S01]  /*1ea0*/  UMOV UR31, 0x80000020 ;  /* 0x80000020001f7882 */ /* 0x000fe20000000000 */
[----:B------:R-:W-:Y:S01]  /*1eb0*/  UIADD3 UR14, UR14, 0x20, URZ ;  /* 0x000000200e0e7890 */ /* 0x000fe2000fffe03f */
[----:B------:R-:W-:Y:S01]  /*1ec0*/  LOP3.LUT R13, R13, 0x1, RZ, 0x3c, !PT ;  /* 0x000000010d0d7812 */ /* 0x000fe200078e3cff */
[----:B-1----:R-:W-:-:S05]  /*1ed0*/  IMAD.SHL.U32 R2, R2, 0x40, RZ ;  /* 0x0000004002027824 */ /* 0x002fca00078e00ff */
[----:B------:R-:W-:-:S04]  /*1ee0*/  LOP3.LUT R3, R2, 0x100, RZ, 0xc0, !PT ;  /* 0x0000010002037812 */ /* 0x000fc800078ec0ff */
[----:B------:R-:W-:-:S04]  /*1ef0*/  LEA.HI R3, R4, R3, RZ, 0x1c ;  /* 0x0000000304037211 */ /* 0x000fc800078fe0ff */
[----:B------:R-:W-:Y:S01]  /*1f00*/  LOP3.LUT R2, R3, 0x3fff, RZ, 0xc0, !PT ;  /* 0x00003fff03027812 */ /* 0x000fe200078ec0ff */
[----:B------:R-:W-:-:S03]  /*1f10*/  IMAD.MOV.U32 R3, RZ, RZ, -0x7fffffe0 ;  /* 0x80000020ff037424 */ /* 0x000fc600078e00ff */
[----:B------:R-:W-:Y:S01]  /*1f20*/  R2UR UR28, R2 ;  /* 0x00000000021c72ca */ /* 0x000fe200000e0000 */
[----:B------:R-:W-:Y:S01]  /*1f30*/  IMAD.MOV.U32 R7, RZ, RZ, R2 ;  /* 0x000000ffff077224 */ /* 0x000fe200078e0002 */
[----:B------:R-:W-:Y:S01]  /*1f40*/  R2UR UR29, R3 ;  /* 0x00000000031d72ca */ /* 0x000fe200000e0000 */
[----:B------:R-:W-:Y:S01]  /*1f50*/  IMAD.MOV.U32 R3, RZ, RZ, RZ ;  /* 0x000000ffff037224 */ /* 0x000fe200078e00ff */
[----:B------:R-:W1:Y:S02]  /*1f60*/  LDC R2, c[0x0][0x230] ;  /* 0x00008c00ff027b82 */ /* 0x000e640000000800 */
[----:B------:R-:W-:-:S04]  /*1f70*/  IADD3 R8, P0, R7, 0x2, RZ ;  /* 0x0000000207087810 */ /* 0x000fc80007f1e0ff */
[----:B------:R-:W-:Y:S02]  /*1f80*/  IADD3.X R9, R3, -0x7fffffe0, RZ, P0, !PT ;  /* 0x8000002003097810 */ /* 0x000fe400007fe4ff */
[----:B------:R-:W-:Y:S02]  /*1f90*/  R2UR UR24, R8 ;  /* 0x00000000081872ca */ /* 0x000fe400000e0000 */
[----:B------:R-:W-:Y:S01]  /*1fa0*/  R2UR UR25, R9 ;  /* 0x00000000091972ca */ /* 0x000fe200000e0000 */
[----:B------:R-:W-:Y:S01]  /*1fb0*/  HGMMA.64x256x16.F32.BF16 R24, gdesc[UR28], R24, gsb0 ;  /* 0x03e000001c1879f0 */ /* 0x000fe20008001818 */
[----:B-1----:R-:W-:Y:S02]  /*1fc0*/  ISETP.LE.AND P0, PT, R2, UR14, PT ;  /* 0x0000000e02007c0c */ /* 0x002fe4000bf03270 */
[----:B------:R-:W-:Y:S02]  /*1fd0*/  WARPGROUP.DEPBAR.LE gsb0, 0x0 ;  /* 0x00008000000079c5 */ /* 0x000fe40000010000 */
[----:B------:R-:W-:-:S15]  /*1fe0*/  WARPGROUP.ARRIVE ;  /* 0x00000000000079c5 */ /* 0x000fde0000000000 */
[----:B------:R-:W-:-:S08]  /*1ff0*/  NOP ;  /* 0x0000000000007918 */ /* 0x000fd00000000000 */
[----:B------:R-:W-:Y:S03]  /*2000*/  HGMMA.64x256x16.F32.BF16 R24, gdesc[UR24], R24, gsb0 ;  /* 0x03e00000181879f0 */ /* 0x000fe60008001818 */
[----:B------:R-:W-:Y:S02]  /*2010*/  WARPGROUP.DEPBAR.LE gsb0, 0x0 ;  /* 0x00008000000079c5 */ /* 0x000fe40000010000 */
[----:B------:R-:W-:Y:S05]  /*2020*/  @!P0 BRA `(.L_x_50) ;  /* 0xfffffffc00148947 */ /* 0x000fea000383ffff */
.L_x_48:
[----:B---3--:R-:W-:Y:S01]  /*2030*/  BAR.SYNC.DEFER_BLOCKING 0x0 ;  /* 0x0000000000007b1d */ /* 0x008fe20000010000 */
[C---:B----4-:R-:W-:Y:S01]  /*2040*/  IMAD.SHL.U32 R2, R0.reuse, 0x80, RZ ;  /* 0x0000008000027824 */ /* 0x050fe200078e00ff */
[----:B------:R-:W-:Y:S01]  /*2050*/  F2FP.BF16.F32.PACK_AB R24, R25, R24 ;  /* 0x000000181918723e */ /* 0x000fe200000010ff */
[----:B------:R-:W-:Y:S01]  /*2060*/  IMAD.SHL.U32 R3, R0, 0x10, RZ ;  /* 0x0000001000037824 */ /* 0x000fe200078e00ff */
[----:B------:R-:W-:Y:S02]  /*2070*/  F2FP.BF16.F32.PACK_AB R25, R27, R26 ;  /* 0x0000001a1b19723e */ /* 0x000fe400000010ff */
[----:B------:R-:W-:Y:S02]  /*2080*/  ELECT P0, URZ, PT ;  /* 0x00000000003f782f */ /* 0x000fe40003800000 */
[----:B------:R-:W-:Y:S01]  /*2090*/  LOP3.LUT R2, R2, 0x780, RZ, 0xc0, !PT ;  /* 0x0000078002027812 */ /* 0x000fe200078ec0ff */
[----:B------:R-:W-:Y:S01]  /*20a0*/  UMOV UR14, UR15 ;  /* 0x0000000f000e7c82 */ /* 0x000fe20008000000 */
[----:B------:R-:W-:-:S02]  /*20b0*/  F2FP.BF16.F32.PACK_AB R56, R57, R56 ;  /* 0x000000383938723e */ /* 0x000fc400000010ff */
[----:B------:R-:W-:Y:S01]  /*20c0*/  LOP3.LUT R3, R2, 0x70, R3, 0xf8, !PT ;  /* 0x0000007002037812 */ /* 0x000fe200078ef803 */
[----:B------:R-:W-:Y:S01]  /*20d0*/  IMAD.SHL.U32 R2, R0, 0x40, RZ ;  /* 0x0000004000027824 */ /* 0x000fe200078e00ff */
[----:B------:R-:W-:Y:S02]  /*20e0*/  F2FP.BF16.F32.PACK_AB R26, R29, R28 ;  /* 0x0000001c1d1a723e */ /* 0x000fe400000010ff */
[----:B------:R-:W-:Y:S02]  /*20f0*/  LOP3.LUT R3, R3, 0x10, R0, 0x78, !PT ;  /* 0x0000001003037812 */ /* 0x000fe400078e7800 */
[----:B------:R-:W-:Y:S02]  /*2100*/  F2FP.BF16.F32.PACK_AB R27, R31, R30 ;  /* 0x0000001e1f1b723e */ /* 0x000fe400000010ff */
[----:B------:R-:W-:Y:S02]  /*2110*/  LOP3.LUT R2, R3, 0x3800, R2, 0xf8, !PT ;  /* 0x0000380003027812 */ /* 0x000fe400078ef802 */
[----:B------:R-:W-:-:S02]  /*2120*/  F2FP.BF16.F32.PACK_AB R57, R59, R58 ;  /* 0x0000003a3b39723e */ /* 0x000fc400000010ff */
[C---:B------:R-:W-:Y:S01]  /*2130*/  LOP3.LUT R3, R2.reuse, 0x20, RZ, 0x3c, !PT ;  /* 0x0000002002037812 */ /* 0x040fe200078e3cff */
[----:B------:R-:W-:Y:S01]  /*2140*/  VIADD R0, R2, UR8 ;  /* 0x0000000802007c36 */ /* 0x000fe20008000000 */
[----:B------:R-:W3:Y:S02]  /*2150*/  @!P1 SYNCS.CCTL.IV [UR8+0x6000] ;  /* 0x00600000ff0099b1 */ /* 0x000ee40008000008 */
[----:B---3--:R-:W-:Y:S01]  /*2160*/  BAR.SYNC.DEFER_BLOCKING 0x0 ;  /* 0x0000000000007b1d */ /* 0x008fe20000010000 */
[----:B------:R-:W-:Y:S01]  /*2170*/  F2FP.BF16.F32.PACK_AB R88, R89, R88 ;  /* 0x000000585958723e */ /* 0x000fe200000010ff */
[----:B------:R-:W-:Y:S01]  /*2180*/  VIADD R3, R3, UR8 ;  /* 0x0000000803037c36 */ /* 0x000fe20008000000 */
[----:B------:R-:W-:Y:S02]  /*2190*/  F2FP.BF16.F32.PACK_AB R58, R61, R60 ;  /* 0x0000003c3d3a723e */ /* 0x000fe400000010ff */
[----:B------:R-:W-:Y:S02]  /*21a0*/  F2FP.BF16.F32.PACK_AB R59, R63, R62 ;  /* 0x0000003e3f3b723e */ /* 0x000fe400000010ff */
[----:B------:R-:W-:-:S02]  /*21b0*/  F2FP.BF16.F32.PACK_AB R89, R91, R90 ;  /* 0x0000005a5b59723e */ /* 0x000fc400000010ff */
[----:B------:R-:W-:Y:S02]  /*21c0*/  F2FP.BF16.F32.PACK_AB R120, R121, R120 ;  /* 0x000000787978723e */ /* 0x000fe400000010ff */
[----:B------:R-:W-:Y:S02]  /*21d0*/  F2FP.BF16.F32.PACK_AB R32, R33, R32 ;  /* 0x000000202120723e */ /* 0x000fe400000010ff */
[----:B------:R-:W-:Y:S02]  /*21e0*/  F2FP.BF16.F32.PACK_AB R90, R93, R92 ;  /* 0x0000005c5d5a723e */ /* 0x000fe400000010ff */
[----:B------:R-:W-:Y:S02]  /*21f0*/  F2FP.BF16.F32.PACK_AB R91, R95, R94 ;  /* 0x0000005e5f5b723e */ /* 0x000fe400000010ff */
[----:B------:R-:W-:Y:S02]  /*2200*/  F2FP.BF16.F32.PACK_AB R121, R123, R122 ;  /* 0x0000007a7b79723e */ /* 0x000fe400000010ff */
[----:B------:R-:W-:-:S02]  /*2210*/  F2FP.BF16.F32.PACK_AB R33, R35, R34 ;  /* 0x000000222321723e */ /* 0x000fc400000010ff */
[----:B------:R-:W-:Y:S02]  /*2220*/  F2FP.BF16.F32.PACK_AB R64, R65, R64 ;  /* 0x000000404140723e */ /* 0x000fe400000010ff */
[----:B------:R-:W-:Y:S01]  /*2230*/  F2FP.BF16.F32.PACK_AB R122, R125, R124 ;  /* 0x0000007c7d7a723e */ /* 0x000fe200000010ff */
[----:B------:R-:W-:Y:S01]  /*2240*/  STSM.16.M88.4 [R0], R24 ;  /* 0x0000001800007844 */ /* 0x000fe20000000200 */
[----:B------:R-:W-:Y:S02]  /*2250*/  F2FP.BF16.F32.PACK_AB R123, R127, R126 ;  /* 0x0000007e7f7b723e */ /* 0x000fe400000010ff */
[----:B------:R-:W-:Y:S01]  /*2260*/  LOP3.LUT R4, R2, 0x40, RZ, 0x3c, !PT ;  /* 0x0000004002047812 */ /* 0x000fe200078e3cff */
[----:B------:R-:W-:Y:S01]  /*2270*/  STSM.16.M88.4 [R0+0x4000], R56 ;  /* 0x0040003800007844 */ /* 0x000fe20000000200 */
[----:B------:R-:W-:Y:S02]  /*2280*/  F2FP.BF16.F32.PACK_AB R34, R37, R36 ;  /* 0x000000242522723e */ /* 0x000fe400000010ff */
[----:B------:R-:W-:Y:S01]  /*2290*/  F2FP.BF16.F32.PACK_AB R35, R39, R38 ;  /* 0x000000262723723e */ /* 0x000fe200000010ff */
[----:B------:R-:W-:Y:S01]  /*22a0*/  STSM.16.M88.4 [R0+0x8000], R88 ;  /* 0x0080005800007844 */ /* 0x000fe20000000200 */
[----:B------:R-:W-:Y:S01]  /*22b0*/  F2FP.BF16.F32.PACK_AB R65, R67, R66 ;  /* 0x000000424341723e */ /* 0x000fe200000010ff */
[----:B------:R-:W-:Y:S01]  /*22c0*/  VIADD R4, R4, UR8 ;  /* 0x0000000804047c36 */ /* 0x000fe20008000000 */
[----:B------:R-:W-:Y:S01]  /*22d0*/  F2FP.BF16.F32.PACK_AB R96, R97, R96 ;  /* 0x000000606160723e */ /* 0x000fe200000010ff */
[----:B------:R-:W-:Y:S01]  /*22e0*/  STSM.16.M88.4 [R0+0xc000], R120 ;  /* 0x00c0007800007844 */ /* 0x000fe20000000200 */
[----:B------:R-:W-:-:S02]  /*22f0*/  F2FP.BF16.F32.PACK_AB R66, R69, R68 ;  /* 0x000000444542723e */ /* 0x000fc400000010ff */
[----:B------:R-:W-:Y:S01]  /*2300*/  F2FP.BF16.F32.PACK_AB R67, R71, R70 ;  /* 0x000000464743723e */ /* 0x000fe200000010ff */
[----:B------:R-:W-:Y:S01]  /*2310*/  STSM.16.M88.4 [R3], R32 ;  /* 0x0000002003007844 */ /* 0x000fe20000000200 */
[----:B------:R-:W-:Y:S02]  /*2320*/  F2FP.BF16.F32.PACK_AB R97, R99, R98 ;  /* 0x000000626361723e */ /* 0x000fe400000010ff */
[----:B------:R-:W-:Y:S01]  /*2330*/  F2FP.BF16.F32.PACK_AB R128, R129, R128 ;  /* 0x000000808180723e */ /* 0x000fe200000010ff */
[----:B------:R-:W-:Y:S01]  /*2340*/  STSM.16.M88.4 [R3+0x4000], R64 ;  /* 0x0040004003007844 */ /* 0x000fe20000000200 */
[----:B------:R-:W-:Y:S02]  /*2350*/  F2FP.BF16.F32.PACK_AB R40, R41, R40 ;  /* 0x000000282928723e */ /* 0x000fe400000010ff */
[----:B------:R-:W-:Y:S02]  /*2360*/  F2FP.BF16.F32.PACK_AB R98, R101, R100 ;  /* 0x000000646562723e */ /* 0x000fe400000010ff */
[----:B------:R-:W-:-:S02]  /*2370*/  F2FP.BF16.F32.PACK_AB R99, R103, R102 ;  /* 0x000000666763723e */ /* 0x000fc400000010ff */
[----:B------:R-:W-:Y:S02]  /*2380*/  F2FP.BF16.F32.PACK_AB R129, R131, R130 ;  /* 0x000000828381723e */ /* 0x000fe400000010ff */
[----:B------:R-:W-:Y:S01]  /*2390*/  F2FP.BF16.F32.PACK_AB R41, R43, R42 ;  /* 0x0000002a2b29723e */ /* 0x000fe200000010ff */
[----:B------:R-:W-:Y:S01]  /*23a0*/  STSM.16.M88.4 [R3+0x8000], R96 ;  /* 0x0080006003007844 */ /* 0x000fe20000000200 */
[----:B------:R-:W-:Y:S02]  /*23b0*/  F2FP.BF16.F32.PACK_AB R72, R73, R72 ;  /* 0x000000484948723e */ /* 0x000fe400000010ff */
[----:B------:R-:W-:Y:S02]  /*23c0*/  F2FP.BF16.F32.PACK_AB R130, R133, R132 ;  /* 0x000000848582723e */ /* 0x000fe400000010ff */
[----:B------:R-:W-:Y:S02]  /*23d0*/  F2FP.BF16.F32.PACK_AB R131, R135, R134 ;  /* 0x000000868783723e */ /* 0x000fe400000010ff */
[----:B------:R-:W-:-:S02]  /*23e0*/  LOP3.LUT R2, R2, 0x60, RZ, 0x3c, !PT ;  /* 0x0000006002027812 */ /* 0x000fc400078e3cff */
[----:B------:R-:W-:Y:S01]  /*23f0*/  F2FP.BF16.F32.PACK_AB R42, R45, R44 ;  /* 0x0000002c2d2a723e */ /* 0x000fe200000010ff */
[----:B------:R-:W-:Y:S01]  /*2400*/  STSM.16.M88.4 [R3+0xc000], R128 ;  /* 0x00c0008003007844 */ /* 0x000fe20000000200 */
[----:B------:R-:W-:Y:S01]  /*2410*/  F2FP.BF16.F32.PACK_AB R43, R47, R46 ;  /* 0x0000002e2f2b723e */ /* 0x000fe200000010ff */
[----:B------:R-:W-:Y:S01]  /*2420*/  VIADD R2, R2, UR8 ;  /* 0x0000000802027c36 */ /* 0x000fe20008000000 */
[----:B------:R-:W-:Y:S02]  /*2430*/  F2FP.BF16.F32.PACK_AB R73, R75, R74 ;  /* 0x0000004a4b49723e */ /* 0x000fe400000010ff */
[----:B------:R-:W-:Y:S01]  /*2440*/  F2FP.BF16.F32.PACK_AB R104, R105, R104 ;  /* 0x000000686968723e */ /* 0x000fe200000010ff */
[----:B------:R-:W-:Y:S01]  /*2450*/  STSM.16.M88.4 [R4], R40 ;  /* 0x0000002804007844 */ /* 0x000fe20000000200 */
        /* <DEDUP_REMOVED lines=8> */
[----:B------:R-:W-:-:S02]  /*24e0*/  F2FP.BF16.F32.PACK_AB R137, R139, R138 ;  /* 0x0000008a8b89723e */ /* 0x000fc400000010ff */
[----:B------:R-:W-:Y:S01]  /*24f0*/  F2FP.BF16.F32.PACK_AB R49, R51, R50 ;  /* 0x000000323331723e */ /* 0x000fe200000010ff */
[----:B------:R-:W-:Y:S01]  /*2500*/  STSM.16.M88.4 [R4+0x8000], R104 ;  /* 0x0080006804007844 */ /* 0x000fe20000000200 */
[----:B------:R-:W-:Y:S02]  /*2510*/  F2FP.BF16.F32.PACK_AB R80, R81, R80 ;  /* 0x000000505150723e */ /* 0x000fe400000010ff */
[----:B------:R-:W-:Y:S02]  /*2520*/  F2FP.BF16.F32.PACK_AB R138, R141, R140 ;  /* 0x0000008c8d8a723e */ /* 0x000fe400000010ff */
[----:B------:R-:W-:Y:S02]  /*2530*/  F2FP.BF16.F32.PACK_AB R139, R143, R142 ;  /* 0x0000008e8f8b723e */ /* 0x000fe400000010ff */
[----:B------:R-:W-:Y:S02]  /*2540*/  F2FP.BF16.F32.PACK_AB R50, R53, R52 ;  /* 0x000000343532723e */ /* 0x000fe400000010ff */
[----:B------:R-:W-:Y:S01]  /*2550*/  F2FP.BF16.F32.PACK_AB R51, R55, R54 ;  /* 0x000000363733723e */ /* 0x000fe200000010ff */
[----:B------:R-:W-:Y:S01]  /*2560*/  STSM.16.M88.4 [R4+0xc000], R136 ;  /* 0x00c0008804007844 */ /* 0x000fe20000000200 */
[----:B------:R-:W-:-:S02]  /*2570*/  F2FP.BF16.F32.PACK_AB R81, R83, R82 ;  /* 0x000000525351723e */ /* 0x000fc400000010ff */
[----:B------:R-:W-:Y:S01]  /*2580*/  F2FP.BF16.F32.PACK_AB R112, R113, R112 ;  /* 0x000000707170723e */ /* 0x000fe200000010ff */
[----:B------:R-:W-:Y:S01]  /*2590*/  STSM.16.M88.4 [R2], R48 ;  /* 0x0000003002007844 */ /* 0x000fe20000000200 */
[----:B------:R-:W-:Y:S02]  /*25a0*/  F2FP.BF16.F32.PACK_AB R82, R85, R84 ;  /* 0x000000545552723e */ /* 0x000fe400000010ff */
[----:B------:R-:W-:Y:S02]  /*25b0*/  F2FP.BF16.F32.PACK_AB R83, R87, R86 ;  /* 0x000000565753723e */ /* 0x000fe400000010ff */
[----:B------:R-:W-:Y:S02]  /*25c0*/  F2FP.BF16.F32.PACK_AB R113, R115, R114 ;  /* 0x000000727371723e */ /* 0x000fe400000010ff */
[----:B------:R-:W-:Y:S01]  /*25d0*/  F2FP.BF16.F32.PACK_AB R144, R145, R144 ;  /* 0x000000909190723e */ /* 0x000fe200000010ff */
[----:B------:R-:W-:Y:S01]  /*25e0*/  STSM.16.M88.4 [R2+0x4000], R80 ;  /* 0x0040005002007844 */ /* 0x000fe20000000200 */
[----:B------:R-:W-:-:S02]  /*25f0*/  F2FP.BF16.F32.PACK_AB R114, R117, R116 ;  /* 0x000000747572723e */ /* 0x000fc400000010ff */
[----:B------:R-:W-:Y:S02]  /*2600*/  F2FP.BF16.F32.PACK_AB R115, R119, R118 ;  /* 0x000000767773723e */ /* 0x000fe400000010ff */
[----:B------:R-:W-:Y:S02]  /*2610*/  F2FP.BF16.F32.PACK_AB R145, R147, R146 ;  /* 0x000000929391723e */ /* 0x000fe400000010ff */
[----:B------:R-:W-:Y:S01]  /*2620*/  F2FP.BF16.F32.PACK_AB R146, R149, R148 ;  /* 0x000000949592723e */ /* 0x000fe200000010ff */
[----:B------:R-:W-:Y:S01]  /*2630*/  STSM.16.M88.4 [R2+0x8000], R112 ;  /* 0x0080007002007844 */ /* 0x000fe20000000200 */
[----:B------:R-:W-:Y:S02]  /*2640*/  F2FP.BF16.F32.PACK_AB R147, R151, R150 ;  /* 0x000000969793723e */ /* 0x000fe400000010ff */
[----:B------:R-:W-:Y:S02]  /*2650*/  LOP3.LUT R5, R5, 0x3, RZ, 0xc0, !PT ;  /* 0x0000000305057812 */ /* 0x000fe400078ec0ff */
[----:B------:R-:W-:Y:S01]  /*2660*/  ISETP.LT.U32.AND P0, PT, R6, 0x80, P0 ;  /* 0x000000800600780c */ /* 0x000fe20000701070 */
[----:B------:R-:W-:Y:S01]  /*2670*/  STSM.16.M88.4 [R2+0xc000], R144 ;  /* 0x00c0009002007844 */ /* 0x000fe20000000200 */
[----:B------:R-:W-:Y:S01]  /*2680*/  R2UR UR12, R5 ;  /* 0x00000000050c72ca */ /* 0x000fe200000e0000 */
[----:B------:R3:W-:Y:S06]  /*2690*/  MEMBAR.ALL.CTA ;  /* 0x0000000000007992 */ /* 0x0007ec0000008000 */
[----:B---3--:R-:W3:Y:S04]  /*26a0*/  FENCE.VIEW.ASYNC.S ;  /* 0x00000000000073c6 */ /* 0x008ee80000000000 */
[----:B---3--:R-:W-:Y:S01]  /*26b0*/  VOTEU.ANY UP0, P0 ;  /* 0x00000000003f7886 */ /* 0x008fe20000000100 */
[----:B------:R-:W-:Y:S01]  /*26c0*/  VOTEU.ANY UP1, P0 ;  /* 0x00000000003f7886 */ /* 0x000fe20000020100 */
[----:B------:R-:W-:-:S02]  /*26d0*/  ULEA UR13, UR12, UR11, 0x6 ;  /* 0x0000000b0c0d7291 */ /* 0x000fc4000f8e303f */
[----:B------:R-:W-:Y:S01]  /*26e0*/  ULEA UR12, UR12, UR8, 0xe ;  /* 0x000000080c0c7291 */ /* 0x000fe2000f8e703f */
[----:B-1----:R-:W-:Y:S01]  /*26f0*/  @UP0 UMOV UR4, UR16 ;  /* 0x0000001000040c82 */ /* 0x002fe20008000000 */
[----:B------:R-:W-:Y:S01]  /*2700*/  @UP0 UMOV UR5, UR17 ;  /* 0x0000001100050c82 */ /* 0x000fe20008000000 */
[----:B------:R-:W-:Y:S06]  /*2710*/  BAR.SYNC.DEFER_BLOCKING 0x0 ;  /* 0x0000000000007b1d */ /* 0x000fec0000010000 */
[----:B------:R1:W-:Y:S01]  /*2720*/  @UP1 UTMASTG.2D [UR12], [UR4] ;  /* 0x0000000c040013b5 */ /* 0x0003e20008008000 */
[----:B------:R0:W-:Y:S01]  /*2730*/  UTMACMDFLUSH ;  /* 0x00000000000079b7 */ /* 0x0001e20000000000 */
[----:B------:R-:W-:-:S04]  /*2740*/  DEPBAR.LE SB0, 0x0 ;  /* 0x000080000000791a */ /* 0x000fc80000000000 */
[----:B------:R-:W-:Y:S06]  /*2750*/  BAR.SYNC.DEFER_BLOCKING 0x0 ;  /* 0x0000000000007b1d */ /* 0x000fec0000010000 */
[----:B-1----:R-:W-:Y:S05]  /*2760*/  EXIT ;  /* 0x000000000000794d */ /* 0x002fea0003800000 */
.L_x_49:
[----:B------:R-:W1:Y:S02]  /*2770*/  SYNCS.PHASECHK.TRANS64.TRYWAIT P0, [UR8+0x6000], R2 ;  /* 0x00600002ff0075a7 */ /* 0x000e640008000148 */
[----:B-1----:R-:W-:Y:S05]  /*2780*/  @!P0 BRA `(.L_x_49) ;  /* 0xfffffffc00f88947 */ /* 0x002fea000383ffff */
[----:B------:R-:W-:Y:S05]  /*2790*/  BRA `(.L_x_51) ;  /* 0xfffffff400b47947 */ /* 0x000fea000383ffff */
.L_x_52:
[----:B------:R-:W-:-:S00]  /*27a0*/  BRA `(.L_x_52) ;  /* 0xfffffffc00fc7947 */ /* 0x000fc0000383ffff */
[----:B------:R-:W-:-:S00]  /*27b0*/  NOP ;  /* 0x0000000000007918 */ /* 0x000fc00000000000 */
        /* <DEDUP_REMOVED lines=12> */
.L_x_53:


//--------------------- .nv.shared.gluon_wgmma    --------------------------
	.section	.nv.shared.gluon_wgmma,"aw",@nobits
	.sectionflags	@""
	.align	16
	.zero		1024


//--------------------- .nv.shared.reserved.0     --------------------------
	.section	.nv.shared.reserved.0,"aw",@nobits
	.weak		__nv_reservedSMEM_offset_0_alias
	.size		__nv_reservedSMEM_offset_0_alias, 0, 0
	.other		__nv_reservedSMEM_offset_0_alias,@"STO_CUDA_RESERVED_SHARED STV_DEFAULT"
__nv_reservedSMEM_offset_0_alias:
	.zero		0


//--------------------- .nv.constant0.gluon_wgmma --------------------------
	.section	.nv.constant0.gluon_wgmma,"a",@progbits
	.sectionflags	@""
	.align	4
.nv.constant0.gluon_wgmma:
	.zero		608


//--------------------- SYMBOLS --------------------------

	.type		.nv.reservedSmem.offset0,@object
	.size		.nv.reservedSmem.offset0,0x4
